	.target	sm_90a

	.elftype	@"ET_EXEC"


//--------------------- .note.nv.tkinfo           --------------------------
	.section	.note.nv.tkinfo,"",@"SHT_NOTE"
	.sectionflags	@"SHF_NOTE_NV_TKINFO"
	.tkinfo
        /*0018*/ 	.word	0x00000002
        /*0030*/ 	.string	""
        /*0030*/ 	.string	"ptxas"
        /*0030*/ 	.string	"Cuda compilation tools, release 13.0, V13.0.88"
        /*0030*/ 	.string	"Build cuda_13.0.r13.0/compiler.36424714_0"
        /*0030*/ 	.string	"-v  -suppress-debug-info  -lineinfo  -arch sm_90a "



//--------------------- .note.nv.cuinfo           --------------------------
	.section	.note.nv.cuinfo,"",@"SHT_NOTE"
	.sectionflags	@"SHF_NOTE_NV_CUINFO"
        /*0018*/ 	.short	0x0002
        /*001a*/ 	.short	0x005a
        /*001c*/ 	.short	0x0082
	.zero		2


//--------------------- .nv.info                  --------------------------
	.section	.nv.info,"",@"SHT_CUDA_INFO"
	.align	4


	//----- nvinfo : EIATTR_REGCOUNT
	.align		4
        /*0000*/ 	.byte	0x04, 0x2f
        /*0002*/ 	.short	(.L_1 - .L_0)
	.align		4
.L_0:
        /*0004*/ 	.word	index@(matmul_kernel)
        /*0008*/ 	.word	0x000000ff


	//----- nvinfo : EIATTR_FRAME_SIZE
	.align		4
.L_1:
        /*000c*/ 	.byte	0x04, 0x11
        /*000e*/ 	.short	(.L_3 - .L_2)
	.align		4
.L_2:
        /*0010*/ 	.word	index@(matmul_kernel)
        /*0014*/ 	.word	0x00000120


	//----- nvinfo : EIATTR_MIN_STACK_SIZE
	.align		4
.L_3:
        /*0018*/ 	.byte	0x04, 0x12
        /*001a*/ 	.short	(.L_5 - .L_4)
	.align		4
.L_4:
        /*001c*/ 	.word	index@(matmul_kernel)
        /*0020*/ 	.word	0x00000120
.L_5:


//--------------------- .nv.compat                --------------------------
	.section	.nv.compat,"",@"SHT_CUDA_COMPAT_INFO"
	.align	4
        /*0000*/ 	.byte	0x02, 0x09, 0x01, 0x00, 0x02, 0x02, 0x04, 0x00, 0x02, 0x05, 0x05, 0x00, 0x03, 0x07, 0x01, 0x01
        /*0010*/ 	.byte	0x02, 0x03, 0x00, 0x00, 0x02, 0x06, 0x01, 0x00, 0x04, 0x0b, 0x08, 0x00, 0x00, 0x00, 0x00, 0x00
        /*0020*/ 	.byte	0x00, 0x00, 0x00, 0x00


//--------------------- .nv.info.matmul_kernel    --------------------------
	.section	.nv.info.matmul_kernel,"",@"SHT_CUDA_INFO"
	.sectionflags	@""
	.align	4


	//----- nvinfo : EIATTR_CUDA_API_VERSION
	.align		4
        /*0000*/ 	.byte	0x04, 0x37
        /*0002*/ 	.short	(.L_7 - .L_6)
.L_6:
        /*0004*/ 	.word	0x00000082


	//----- nvinfo : EIATTR_KPARAM_INFO
	.align		4
.L_7:
        /*0008*/ 	.byte	0x04, 0x17
        /*000a*/ 	.short	(.L_9 - .L_8)
.L_8:
        /*000c*/ 	.word	0x00000000
        /*0010*/ 	.short	0x000d
        /*0012*/ 	.short	0x0048
        /*0014*/ 	.byte	0x00, 0xf4, 0x21, 0x00


	//----- nvinfo : EIATTR_KPARAM_INFO
	.align		4
.L_9:
        /*0018*/ 	.byte	0x04, 0x17
        /*001a*/ 	.short	(.L_11 - .L_10)
.L_10:
        /*001c*/ 	.word	0x00000000
        /*0020*/ 	.short	0x000c
        /*0022*/ 	.short	0x0040
        /*0024*/ 	.byte	0x00, 0xf4, 0x21, 0x00


	//----- nvinfo : EIATTR_KPARAM_INFO
	.align		4
.L_11:
        /*0028*/ 	.byte	0x04, 0x17
        /*002a*/ 	.short	(.L_13 - .L_12)
.L_12:
        /*002c*/ 	.word	0x00000000
        /*0030*/ 	.short	0x000b
        /*0032*/ 	.short	0x0038
        /*0034*/ 	.byte	0x00, 0xf0, 0x11, 0x00


	//----- nvinfo : EIATTR_KPARAM_INFO
	.align		4
.L_13:
        /*0038*/ 	.byte	0x04, 0x17
        /*003a*/ 	.short	(.L_15 - .L_14)
.L_14:
        /*003c*/ 	.word	0x00000000
        /*0040*/ 	.short	0x000a
        /*0042*/ 	.short	0x0034
        /*0044*/ 	.byte	0x00, 0xf0, 0x11, 0x00


	//----- nvinfo : EIATTR_KPARAM_INFO
	.align		4
.L_15:
        /*0048*/ 	.byte	0x04, 0x17
        /*004a*/ 	.short	(.L_17 - .L_16)
.L_16:
        /*004c*/ 	.word	0x00000000
        /*0050*/ 	.short	0x0009
        /*0052*/ 	.short	0x0030
        /*0054*/ 	.byte	0x00, 0xf0, 0x11, 0x00


	//----- nvinfo : EIATTR_KPARAM_INFO
	.align		4
.L_17:
        /*0058*/ 	.byte	0x04, 0x17
        /*005a*/ 	.short	(.L_19 - .L_18)
.L_18:
        /*005c*/ 	.word	0x00000000
        /*0060*/ 	.short	0x0008
        /*0062*/ 	.short	0x002c
        /*0064*/ 	.byte	0x00, 0xf0, 0x11, 0x00


	//----- nvinfo : EIATTR_KPARAM_INFO
	.align		4
.L_19:
        /*0068*/ 	.byte	0x04, 0x17
        /*006a*/ 	.short	(.L_21 - .L_20)
.L_20:
        /*006c*/ 	.word	0x00000000
        /*0070*/ 	.short	0x0007
        /*0072*/ 	.short	0x0028
        /*0074*/ 	.byte	0x00, 0xf0, 0x11, 0x00


	//----- nvinfo : EIATTR_KPARAM_INFO
	.align		4
.L_21:
        /*0078*/ 	.byte	0x04, 0x17
        /*007a*/ 	.short	(.L_23 - .L_22)
.L_22:
        /*007c*/ 	.word	0x00000000
        /*0080*/ 	.short	0x0006
        /*0082*/ 	.short	0x0024
        /*0084*/ 	.byte	0x00, 0xf0, 0x11, 0x00


	//----- nvinfo : EIATTR_KPARAM_INFO
	.align		4
.L_23:
        /*0088*/ 	.byte	0x04, 0x17
        /*008a*/ 	.short	(.L_25 - .L_24)
.L_24:
        /*008c*/ 	.word	0x00000000
        /*0090*/ 	.short	0x0005
        /*0092*/ 	.short	0x0020
        /*0094*/ 	.byte	0x00, 0xf0, 0x11, 0x00


	//----- nvinfo : EIATTR_KPARAM_INFO
	.align		4
.L_25:
        /*0098*/ 	.byte	0x04, 0x17
        /*009a*/ 	.short	(.L_27 - .L_26)
.L_26:
        /*009c*/ 	.word	0x00000000
        /*00a0*/ 	.short	0x0004
        /*00a2*/ 	.short	0x001c
        /*00a4*/ 	.byte	0x00, 0xf0, 0x11, 0x00


	//----- nvinfo : EIATTR_KPARAM_INFO
	.align		4
.L_27:
        /*00a8*/ 	.byte	0x04, 0x17
        /*00aa*/ 	.short	(.L_29 - .L_28)
.L_28:
        /*00ac*/ 	.word	0x00000000
        /*00b0*/ 	.short	0x0003
        /*00b2*/ 	.short	0x0018
        /*00b4*/ 	.byte	0x00, 0xf0, 0x11, 0x00


	//----- nvinfo : EIATTR_KPARAM_INFO
	.align		4
.L_29:
        /*00b8*/ 	.byte	0x04, 0x17
        /*00ba*/ 	.short	(.L_31 - .L_30)
.L_30:
        /*00bc*/ 	.word	0x00000000
        /*00c0*/ 	.short	0x0002
        /*00c2*/ 	.short	0x0010
        /*00c4*/ 	.byte	0x00, 0xf4, 0x21, 0x00


	//----- nvinfo : EIATTR_KPARAM_INFO
	.align		4
.L_31:
        /*00c8*/ 	.byte	0x04, 0x17
        /*00ca*/ 	.short	(.L_33 - .L_32)
.L_32:
        /*00cc*/ 	.word	0x00000000
        /*00d0*/ 	.short	0x0001
        /*00d2*/ 	.short	0x0008
        /*00d4*/ 	.byte	0x00, 0xf4, 0x21, 0x00


	//----- nvinfo : EIATTR_KPARAM_INFO
	.align		4
.L_33:
        /*00d8*/ 	.byte	0x04, 0x17
        /*00da*/ 	.short	(.L_35 - .L_34)
.L_34:
        /*00dc*/ 	.word	0x00000000
        /*00e0*/ 	.short	0x0000
        /*00e2*/ 	.short	0x0000
        /*00e4*/ 	.byte	0x00, 0xf4, 0x21, 0x00


	//----- nvinfo : EIATTR_SPARSE_MMA_MASK
	.align		4
.L_35:
        /*00e8*/ 	.byte	0x03, 0x50
        /*00ea*/ 	.short	0x0000


	//----- nvinfo : EIATTR_MAXREG_COUNT
	.align		4
        /*00ec*/ 	.byte	0x03, 0x1b
        /*00ee*/ 	.short	0x00ff


	//----- nvinfo : EIATTR_NUM_BARRIERS
	.align		4
        /*00f0*/ 	.byte	0x02, 0x4c
        /*00f2*/ 	.byte	0x01
	.zero		1


	//----- nvinfo : EIATTR_ANNOTATIONS
	.align		4
        /*00f4*/ 	.byte	0x04, 0x55
        /*00f6*/ 	.short	(.L_37 - .L_36)


	//   ....[0]....
.L_36:
        /*00f8*/ 	.word	0x00000001
        /*00fc*/ 	.byte	0xa0, 0x18, 0x00, 0x00, 0x01, 0x00, 0x00, 0x00, 0x90, 0x19, 0x00, 0x00, 0x01, 0x00, 0x00, 0x00
        /* <DEDUP_REMOVED lines=87> */
        /*067c*/ 	.byte	0x60, 0x12, 0x01, 0x00, 0x01, 0x00, 0x00, 0x00, 0xa0, 0x13, 0x01, 0x00


	//----- nvinfo : EIATTR_MERCURY_ISA_VERSION
	.align		4
.L_37:
        /*0688*/ 	.byte	0x03, 0x5f
        /*068a*/ 	.short	0x0101


	//----- nvinfo : EIATTR_EXIT_INSTR_OFFSETS
	.align		4
        /*068c*/ 	.byte	0x04, 0x1c
        /*068e*/ 	.short	(.L_39 - .L_38)


	//   ....[0]....
.L_38:
        /*0690*/ 	.word	0x00013440


	//   ....[1]....
        /*0694*/ 	.word	0x00013460


	//----- nvinfo : EIATTR_REQNTID
	.align		4
.L_39:
        /*0698*/ 	.byte	0x04, 0x10
        /*069a*/ 	.short	(.L_41 - .L_40)
.L_40:
        /*069c*/ 	.word	0x00000080
        /*06a0*/ 	.word	0x00000001
        /*06a4*/ 	.word	0x00000001


	//----- nvinfo : EIATTR_CBANK_PARAM_SIZE
	.align		4
.L_41:
        /*06a8*/ 	.byte	0x03, 0x19
        /*06aa*/ 	.short	0x0050


	//----- nvinfo : EIATTR_PARAM_CBANK
	.align		4
        /*06ac*/ 	.byte	0x04, 0x0a
        /*06ae*/ 	.short	(.L_43 - .L_42)
	.align		4
.L_42:
        /*06b0*/ 	.word	index@(.nv.constant0.matmul_kernel)
        /*06b4*/ 	.short	0x0210
        /*06b6*/ 	.short	0x0050


	//----- nvinfo : EIATTR_SW_WAR
	.align		4
.L_43:
        /*06b8*/ 	.byte	0x04, 0x36
        /*06ba*/ 	.short	(.L_45 - .L_44)
.L_44:
        /*06bc*/ 	.word	0x00000008
.L_45:


//--------------------- .nv.callgraph             --------------------------
	.section	.nv.callgraph,"",@"SHT_CUDA_CALLGRAPH"
	.align	4
	.sectionentsize	8
	.align		4
        /*0000*/ 	.word	0x00000000
	.align		4
        /*0004*/ 	.word	0xffffffff
	.align		4
        /*0008*/ 	.word	0x00000000
	.align		4
        /*000c*/ 	.word	0xfffffffe
	.align		4
        /*0010*/ 	.word	0x00000000
	.align		4
        /*0014*/ 	.word	0xfffffffd
	.align		4
        /*0018*/ 	.word	0x00000000
	.align		4
        /*001c*/ 	.word	0xfffffffc


//--------------------- .text.matmul_kernel       --------------------------
	.section	.text.matmul_kernel,"ax",@progbits
	.align	128
        .global         matmul_kernel
        .type           matmul_kernel,@function
        .size           matmul_kernel,(.L_x_3 - matmul_kernel)
        .other          matmul_kernel,@"STO_CUDA_ENTRY STV_DEFAULT"
matmul_kernel:
.text.matmul_kernel:
[----:B------:R-:W1:Y:S08]  /*0000*/  LDC R1, c[0x0][0x28] ;  /* 0x00000a00ff017b82 */ /* 0x000e700000000800 */
[----:B------:R-:W2:Y:S01]  /*0010*/  LDC.64 R156, c[0x0][0x228] ;  /* 0x00008a00ff9c7b82 */ /* 0x000ea20000000a00 */
[----:B------:R-:W3:Y:S01]  /*0020*/  S2R R5, SR_CTAID.X ;  /* 0x0000000000057919 */ /* 0x000ee20000002500 */
[----:B------:R-:W-:Y:S01]  /*0030*/  ULDC.64 UR6, c[0x0][0x210] ;  /* 0x0000840000067ab9 */ /* 0x000fe20000000a00 */
[----:B------:R-:W-:Y:S01]  /*0040*/  ULDC UR5, c[0x0][0x240] ;  /* 0x0000900000057ab9 */ /* 0x000fe20000000800 */
[----:B------:R-:W-:Y:S01]  /*0050*/  ULDC.64 UR8, c[0x0][0x218] ;  /* 0x0000860000087ab9 */ /* 0x000fe20000000a00 */
[----:B-1----:R-:W-:Y:S01]  /*0060*/  VIADD R1, R1, 0xfffffee0 ;  /* 0xfffffee001017836 */ /* 0x002fe20000000000 */
[----:B------:R-:W-:-:S02]  /*0070*/  ULDC.64 UR16, c[0x0][0x208] ;  /* 0x0000820000107ab9 */ /* 0x000fc40000000a00 */
[----:B------:R-:W1:Y:S08]  /*0080*/  LDC.64 R152, c[0x0][0x238] ;  /* 0x00008e00ff987b82 */ /* 0x000e700000000a00 */
[----:B------:R-:W4:Y:S01]  /*0090*/  S2UR UR4, SR_CgaCtaId ;  /* 0x00000000000479c3 */ /* 0x000f220000008800 */
[----:B--2---:R-:W-:-:S05]  /*00a0*/  VIADD R0, R157, 0x3f ;  /* 0x0000003f9d007836 */ /* 0x004fca0000000000 */
[----:B------:R-:W-:Y:S01]  /*00b0*/  SHF.R.S32.HI R3, RZ, 0x1f, R0 ;  /* 0x0000001fff037819 */ /* 0x000fe20000011400 */
[----:B-1----:R-:W-:-:S03]  /*00c0*/  IMAD.SHL.U32 R96, R152, 0x4, RZ ;  /* 0x0000000498607824 */ /* 0x002fc600078e00ff */
[----:B------:R-:W-:Y:S01]  /*00d0*/  LEA.HI R3, R3, R0, RZ, 0x6 ;  /* 0x0000000003037211 */ /* 0x000fe200078f30ff */
[C---:B------:R-:W-:Y:S01]  /*00e0*/  IMAD.SHL.U32 R144, R152.reuse, 0x2, RZ ;  /* 0x0000000298907824 */ /* 0x040fe200078e00ff */
[----:B---3--:R-:W-:Y:S01]  /*00f0*/  IABS R8, R5 ;  /* 0x0000000500087213 */ /* 0x008fe20000000000 */
[C---:B------:R-:W-:Y:S01]  /*0100*/  IMAD R146, R152.reuse, 0x3, RZ ;  /* 0x0000000398927824 */ /* 0x040fe200078e02ff */
[----:B------:R-:W-:Y:S01]  /*0110*/  SHF.R.S32.HI R3, RZ, 0x6, R3 ;  /* 0x00000006ff037819 */ /* 0x000fe20000011403 */
[C---:B------:R-:W-:Y:S02]  /*0120*/  IMAD R136, R152.reuse, 0xc, RZ ;  /* 0x0000000c98887824 */ /* 0x040fe400078e02ff */
[C---:B------:R-:W-:Y:S02]  /*0130*/  IMAD R145, R152.reuse, 0x5, RZ ;  /* 0x0000000598917824 */ /* 0x040fe400078e02ff */
[----:B------:R-:W-:Y:S02]  /*0140*/  IMAD.SHL.U32 R4, R3, 0x8, RZ ;  /* 0x0000000803047824 */ /* 0x000fe400078e00ff */
[----:B------:R-:W-:-:S02]  /*0150*/  IMAD R140, R152, 0x6, RZ ;  /* 0x00000006988c7824 */ /* 0x000fc400078e02ff */
[C---:B------:R-:W-:Y:S01]  /*0160*/  IMAD R116, R152.reuse, 0x14, RZ ;  /* 0x0000001498747824 */ /* 0x040fe200078e02ff */
[-C--:B------:R-:W-:Y:S01]  /*0170*/  IABS R7, R4.reuse ;  /* 0x0000000400077213 */ /* 0x080fe20000000000 */
[C---:B------:R-:W-:Y:S01]  /*0180*/  IMAD R142, R152.reuse, 0x7, RZ ;  /* 0x00000007988e7824 */ /* 0x040fe200078e02ff */
[----:B------:R-:W-:Y:S01]  /*0190*/  IABS R10, R4 ;  /* 0x00000004000a7213 */ /* 0x000fe20000000000 */
[C---:B------:R-:W-:Y:S01]  /*01a0*/  IMAD R112, R152.reuse, 0x18, RZ ;  /* 0x0000001898707824 */ /* 0x040fe200078e02ff */
[----:B------:R-:W1:Y:S01]  /*01b0*/  I2F.RP R0, R7 ;  /* 0x0000000700007306 */ /* 0x000e620000209400 */
[C---:B------:R-:W-:Y:S02]  /*01c0*/  IMAD R110, R152.reuse, 0x1c, RZ ;  /* 0x0000001c986e7824 */ /* 0x040fe400078e02ff */
[C---:B------:R-:W-:Y:S02]  /*01d0*/  IMAD.SHL.U32 R141, R152.reuse, 0x8, RZ ;  /* 0x00000008988d7824 */ /* 0x040fe400078e00ff */
[----:B------:R-:W-:-:S02]  /*01e0*/  IMAD R137, R152, 0x9, RZ ;  /* 0x0000000998897824 */ /* 0x000fc400078e02ff */
[C---:B------:R-:W-:Y:S02]  /*01f0*/  IMAD R119, R152.reuse, 0x24, RZ ;  /* 0x0000002498777824 */ /* 0x040fe400078e02ff */
[C---:B------:R-:W-:Y:S02]  /*0200*/  IMAD R126, R152.reuse, 0xa, RZ ;  /* 0x0000000a987e7824 */ /* 0x040fe400078e02ff */
[C---:B------:R-:W-:Y:S02]  /*0210*/  IMAD R106, R152.reuse, 0x28, RZ ;  /* 0x00000028986a7824 */ /* 0x040fe400078e02ff */
[C---:B------:R-:W-:Y:S01]  /*0220*/  IMAD R100, R152.reuse, 0x2c, RZ ;  /* 0x0000002c98647824 */ /* 0x040fe200078e02ff */
[----:B-1----:R-:W1:Y:S01]  /*0230*/  MUFU.RCP R0, R0 ;  /* 0x0000000000007308 */ /* 0x002e620000001000 */
[C---:B------:R-:W-:Y:S02]  /*0240*/  IMAD R97, R152.reuse, 0x30, RZ ;  /* 0x0000003098617824 */ /* 0x040fe400078e02ff */
[----:B------:R-:W-:-:S02]  /*0250*/  IMAD R134, R152, 0xd, RZ ;  /* 0x0000000d98867824 */ /* 0x000fc400078e02ff */
[C---:B------:R-:W-:Y:S02]  /*0260*/  IMAD R133, R152.reuse, 0xe, RZ ;  /* 0x0000000e98857824 */ /* 0x040fe400078e02ff */
[C---:B------:R-:W-:Y:S02]  /*0270*/  IMAD R132, R152.reuse, 0xf, RZ ;  /* 0x0000000f98847824 */ /* 0x040fe400078e02ff */
[C---:B------:R-:W-:Y:S02]  /*0280*/  IMAD.SHL.U32 R128, R152.reuse, 0x10, RZ ;  /* 0x0000001098807824 */ /* 0x040fe400078e00ff */
[C---:B------:R-:W-:Y:S02]  /*0290*/  IMAD R169, R152.reuse, 0x44, RZ ;  /* 0x0000004498a97824 */ /* 0x040fe400078e02ff */
[C---:B------:R-:W-:Y:S02]  /*02a0*/  IMAD R120, R152.reuse, 0x11, RZ ;  /* 0x0000001198787824 */ /* 0x040fe400078e02ff */
[----:B------:R-:W-:-:S02]  /*02b0*/  IMAD R135, R152, 0x4c, RZ ;  /* 0x0000004c98877824 */ /* 0x000fc400078e02ff */
[----:B-1----:R-:W-:Y:S02]  /*02c0*/  VIADD R2, R0, 0xffffffe ;  /* 0x0ffffffe00027836 */ /* 0x002fe40000000000 */
[----:B------:R-:W-:Y:S02]  /*02d0*/  IMAD.MOV R0, RZ, RZ, -R10 ;  /* 0x000000ffff007224 */ /* 0x000fe400078e0a0a */
[----:B------:R1:W2:Y:S01]  /*02e0*/  F2I.FTZ.U32.TRUNC.NTZ R3, R2 ;  /* 0x0000000200037305 */ /* 0x0002a2000021f000 */
[C---:B------:R-:W-:Y:S02]  /*02f0*/  IMAD R118, R152.reuse, 0x13, RZ ;  /* 0x0000001398767824 */ /* 0x040fe400078e02ff */
[C---:B------:R-:W-:Y:S02]  /*0300*/  IMAD R163, R152.reuse, 0x48, RZ ;  /* 0x0000004898a37824 */ /* 0x040fe400078e02ff */
[C---:B------:R-:W-:Y:S02]  /*0310*/  IMAD R147, R152.reuse, 0x54, RZ ;  /* 0x0000005498937824 */ /* 0x040fe400078e02ff */
[----:B------:R-:W-:-:S02]  /*0320*/  IMAD R104, R152, 0x15, RZ ;  /* 0x0000001598687824 */ /* 0x000fc400078e02ff */
[----:B-1----:R-:W-:Y:S02]  /*0330*/  IMAD.MOV.U32 R2, RZ, RZ, RZ ;  /* 0x000000ffff027224 */ /* 0x002fe400078e00ff */
[C---:B------:R-:W-:Y:S02]  /*0340*/  IMAD R143, R152.reuse, 0x50, RZ ;  /* 0x00000050988f7824 */ /* 0x040fe400078e02ff */
[C---:B------:R-:W-:Y:S02]  /*0350*/  IMAD R121, R152.reuse, 0x5c, RZ ;  /* 0x0000005c98797824 */ /* 0x040fe400078e02ff */
[----:B--2---:R-:W-:Y:S02]  /*0360*/  IMAD.MOV R6, RZ, RZ, -R3 ;  /* 0x000000ffff067224 */ /* 0x004fe400078e0a03 */
[----:B------:R-:W-:Y:S02]  /*0370*/  IMAD R114, R152, 0x17, RZ ;  /* 0x0000001798727824 */ /* 0x000fe400078e02ff */
[----:B------:R-:W-:-:S02]  /*0380*/  IMAD R9, R6, R7, RZ ;  /* 0x0000000706097224 */ /* 0x000fc400078e02ff */
[----:B------:R-:W-:Y:S01]  /*0390*/  IMAD.MOV.U32 R6, RZ, RZ, R8 ;  /* 0x000000ffff067224 */ /* 0x000fe200078e0008 */
[----:B------:R-:W-:Y:S01]  /*03a0*/  IABS R8, R156 ;  /* 0x0000009c00087213 */ /* 0x000fe20000000000 */
[----:B------:R-:W-:-:S04]  /*03b0*/  IMAD.HI.U32 R3, R3, R9, R2 ;  /* 0x0000000903037227 */ /* 0x000fc800078e0002 */
[----:B------:R-:W-:Y:S02]  /*03c0*/  IMAD R117, R152, 0x64, RZ ;  /* 0x0000006498757824 */ /* 0x000fe400078e02ff */
[----:B------:R-:W-:-:S04]  /*03d0*/  IMAD.HI.U32 R3, R3, R6, RZ ;  /* 0x0000000603037227 */ /* 0x000fc800078e00ff */
[----:B------:R-:W-:Y:S02]  /*03e0*/  IMAD R0, R3, R0, R6 ;  /* 0x0000000003007224 */ /* 0x000fe400078e0206 */
[C---:B------:R-:W-:Y:S02]  /*03f0*/  IMAD R129, R152.reuse, 0x58, RZ ;  /* 0x0000005898817824 */ /* 0x040fe400078e02ff */
[C---:B------:R-:W-:Y:S01]  /*0400*/  IMAD R93, R152.reuse, 0x6c, RZ ;  /* 0x0000006c985d7824 */ /* 0x040fe200078e02ff */
[----:B------:R-:W-:Y:S01]  /*0410*/  ISETP.GT.U32.AND P1, PT, R7, R0, PT ;  /* 0x000000000700720c */ /* 0x000fe20003f24070 */
[C---:B------:R-:W-:Y:S02]  /*0420*/  IMAD R130, R152.reuse, 0x1b, RZ ;  /* 0x0000001b98827824 */ /* 0x040fe400078e02ff */
[C---:B------:R-:W-:Y:S02]  /*0430*/  IMAD R105, R152.reuse, 0x60, RZ ;  /* 0x0000006098697824 */ /* 0x040fe400078e02ff */
[----:B------:R-:W-:-:S02]  /*0440*/  IMAD R131, R152, 0x1d, RZ ;  /* 0x0000001d98837824 */ /* 0x000fc400078e02ff */
[C---:B------:R-:W-:Y:S02]  /*0450*/  IMAD R113, R152.reuse, 0x68, RZ ;  /* 0x0000006898717824 */ /* 0x040fe400078e02ff */
[C---:B------:R-:W-:Y:S02]  /*0460*/  IMAD R127, R152.reuse, 0x1f, RZ ;  /* 0x0000001f987f7824 */ /* 0x040fe400078e02ff */
[----:B------:R-:W-:Y:S02]  /*0470*/  IMAD R115, R152, 0x70, RZ ;  /* 0x0000007098737824 */ /* 0x000fe400078e02ff */
[----:B------:R-:W-:Y:S02]  /*0480*/  @!P1 IMAD.IADD R0, R0, 0x1, -R7 ;  /* 0x0000000100009824 */ /* 0x000fe400078e0a07 */
[----:B------:R-:W-:Y:S01]  /*0490*/  @!P1 VIADD R3, R3, 0x1 ;  /* 0x0000000103039836 */ /* 0x000fe20000000000 */
[----:B------:R-:W-:Y:S01]  /*04a0*/  ISETP.NE.AND P1, PT, R4, RZ, PT ;  /* 0x000000ff0400720c */ /* 0x000fe20003f25270 */
[----:B------:R-:W-:Y:S01]  /*04b0*/  IMAD R210, R152, 0x84, RZ ;  /* 0x0000008498d27824 */ /* 0x000fe200078e02ff */
[----:B------:R-:W-:Y:S01]  /*04c0*/  ISETP.GE.U32.AND P0, PT, R0, R7, PT ;  /* 0x000000070000720c */ /* 0x000fe20003f06070 */
[C---:B------:R-:W-:Y:S01]  /*04d0*/  IMAD R125, R152.reuse, 0x21, RZ ;  /* 0x00000021987d7824 */ /* 0x040fe200078e02ff */
[----:B------:R-:W-:Y:S01]  /*04e0*/  LOP3.LUT R0, R5, R4, RZ, 0x3c, !PT ;  /* 0x0000000405007212 */ /* 0x000fe200078e3cff */
[----:B------:R-:W-:-:S02]  /*04f0*/  IMAD R111, R152, 0x78, RZ ;  /* 0x00000078986f7824 */ /* 0x000fc400078e02ff */
[----:B------:R-:W-:Y:S01]  /*0500*/  IMAD R214, R152, 0x8c, RZ ;  /* 0x0000008c98d67824 */ /* 0x000fe200078e02ff */
[----:B------:R-:W-:Y:S01]  /*0510*/  ISETP.GE.AND P2, PT, R0, RZ, PT ;  /* 0x000000ff0000720c */ /* 0x000fe20003f46270 */
[----:B------:R-:W-:Y:S02]  /*0520*/  VIADD R0, R156, 0x7f ;  /* 0x0000007f9c007836 */ /* 0x000fe40000000000 */
[C---:B------:R-:W-:Y:S02]  /*0530*/  IMAD R124, R152.reuse, 0x1e, RZ ;  /* 0x0000001e987c7824 */ /* 0x040fe400078e02ff */
[C---:B------:R-:W-:Y:S02]  /*0540*/  IMAD R123, R152.reuse, 0x23, RZ ;  /* 0x00000023987b7824 */ /* 0x040fe400078e02ff */
[----:B------:R-:W-:Y:S02]  /*0550*/  @P0 VIADD R3, R3, 0x1 ;  /* 0x0000000103030836 */ /* 0x000fe40000000000 */
[----:B------:R-:W-:-:S02]  /*0560*/  IMAD R198, R152, 0x94, RZ ;  /* 0x0000009498c67824 */ /* 0x000fc400078e02ff */
[----:B------:R-:W-:Y:S01]  /*0570*/  IMAD.MOV.U32 R2, RZ, RZ, R3 ;  /* 0x000000ffff027224 */ /* 0x000fe200078e0003 */
[----:B------:R-:W-:Y:S01]  /*0580*/  SHF.R.S32.HI R3, RZ, 0x1f, R0 ;  /* 0x0000001fff037819 */ /* 0x000fe20000011400 */
[C---:B------:R-:W-:Y:S02]  /*0590*/  IMAD R109, R152.reuse, 0x25, RZ ;  /* 0x00000025986d7824 */ /* 0x040fe400078e02ff */
[----:B------:R-:W-:Y:S01]  /*05a0*/  @!P2 IMAD.MOV R2, RZ, RZ, -R2 ;  /* 0x000000ffff02a224 */ /* 0x000fe200078e0a02 */
[----:B------:R-:W-:Y:S01]  /*05b0*/  @!P1 LOP3.LUT R2, RZ, R4, RZ, 0x33, !PT ;  /* 0x00000004ff029212 */ /* 0x000fe200078e33ff */
[C---:B------:R-:W-:Y:S01]  /*05c0*/  IMAD R212, R152.reuse, 0x88, RZ ;  /* 0x0000008898d47824 */ /* 0x040fe200078e02ff */
[----:B------:R-:W-:Y:S01]  /*05d0*/  LEA.HI R3, R3, R0, RZ, 0x7 ;  /* 0x0000000003037211 */ /* 0x000fe200078f38ff */
[----:B------:R-:W-:Y:S02]  /*05e0*/  IMAD R200, R152, 0x9c, RZ ;  /* 0x0000009c98c87824 */ /* 0x000fe400078e02ff */
[----:B------:R-:W-:-:S02]  /*05f0*/  IMAD.SHL.U32 R16, R2, 0x8, RZ ;  /* 0x0000000802107824 */ /* 0x000fc400078e00ff */
[----:B------:R-:W-:Y:S02]  /*0600*/  IMAD.MOV R2, RZ, RZ, -R2 ;  /* 0x000000ffff027224 */ /* 0x000fe400078e0a02 */
[----:B------:R-:W-:Y:S01]  /*0610*/  IMAD R122, R152, 0x22, RZ ;  /* 0x00000022987a7824 */ /* 0x000fe200078e02ff */
[----:B------:R-:W-:Y:S01]  /*0620*/  LEA.HI.SX32 R3, R3, -R16, 0x19 ;  /* 0x8000001003037211 */ /* 0x000fe200078fcaff */
[----:B------:R-:W-:Y:S02]  /*0630*/  IMAD R15, R4, R2, R5 ;  /* 0x00000002040f7224 */ /* 0x000fe400078e0205 */
[----:B------:R-:W-:Y:S01]  /*0640*/  IMAD.MOV.U32 R2, RZ, RZ, RZ ;  /* 0x000000ffff027224 */ /* 0x000fe200078e00ff */
[----:B------:R-:W-:Y:S01]  /*0650*/  VIMNMX R18, R3, 0x8, PT ;  /* 0x0000000803127848 */ /* 0x000fe20003fe0100 */
[C---:B------:R-:W-:Y:S01]  /*0660*/  IMAD R107, R152.reuse, 0x27, RZ ;  /* 0x00000027986b7824 */ /* 0x040fe200078e02ff */
[----:B------:R-:W-:Y:S01]  /*0670*/  IABS R4, R15 ;  /* 0x0000000f00047213 */ /* 0x000fe20000000000 */
[C---:B------:R-:W-:Y:S01]  /*0680*/  IMAD R204, R152.reuse, 0x90, RZ ;  /* 0x0000009098cc7824 */ /* 0x040fe200078e02ff */
[----:B------:R-:W-:Y:S01]  /*0690*/  IABS R7, R18 ;  /* 0x0000001200077213 */ /* 0x000fe20000000000 */
[----:B------:R-:W-:-:S02]  /*06a0*/  IMAD R194, R152, 0xa4, RZ ;  /* 0x000000a498c27824 */ /* 0x000fc400078e02ff */
[C---:B------:R-:W-:Y:S01]  /*06b0*/  IMAD R103, R152.reuse, 0x29, RZ ;  /* 0x0000002998677824 */ /* 0x040fe200078e02ff */
[----:B------:R-:W1:Y:S01]  /*06c0*/  I2F.RP R0, R7 ;  /* 0x0000000700007306 */ /* 0x000e620000209400 */
[C---:B------:R-:W-:Y:S02]  /*06d0*/  IMAD R176, R152.reuse, 0x98, RZ ;  /* 0x0000009898b07824 */ /* 0x040fe400078e02ff */
[C---:B------:R-:W-:Y:S02]  /*06e0*/  IMAD R148, R152.reuse, 0xac, RZ ;  /* 0x000000ac98947824 */ /* 0x040fe400078e02ff */
[C---:B------:R-:W-:Y:S02]  /*06f0*/  IMAD R108, R152.reuse, 0x26, RZ ;  /* 0x00000026986c7824 */ /* 0x040fe400078e02ff */
[C---:B------:R-:W-:Y:S02]  /*0700*/  IMAD R101, R152.reuse, 0x2b, RZ ;  /* 0x0000002b98657824 */ /* 0x040fe400078e02ff */
[----:B------:R-:W-:-:S02]  /*0710*/  IMAD R172, R152, 0xa0, RZ ;  /* 0x000000a098ac7824 */ /* 0x000fc400078e02ff */
[C---:B------:R-:W-:Y:S02]  /*0720*/  IMAD R166, R152.reuse, 0xb4, RZ ;  /* 0x000000b498a67824 */ /* 0x040fe400078e02ff */
[C---:B------:R-:W-:Y:S01]  /*0730*/  IMAD R99, R152.reuse, 0x2d, RZ ;  /* 0x0000002d98637824 */ /* 0x040fe200078e02ff */
[----:B-1----:R-:W1:Y:S01]  /*0740*/  MUFU.RCP R0, R0 ;  /* 0x0000000000007308 */ /* 0x002e620000001000 */
[C---:B------:R-:W-:Y:S02]  /*0750*/  IMAD R186, R152.reuse, 0xa8, RZ ;  /* 0x000000a898ba7824 */ /* 0x040fe400078e02ff */
[C---:B------:R-:W-:Y:S02]  /*0760*/  IMAD R164, R152.reuse, 0xbc, RZ ;  /* 0x000000bc98a47824 */ /* 0x040fe400078e02ff */
[C---:B------:R-:W-:Y:S02]  /*0770*/  IMAD R102, R152.reuse, 0x2a, RZ ;  /* 0x0000002a98667824 */ /* 0x040fe400078e02ff */
[----:B------:R-:W-:-:S02]  /*0780*/  IMAD R98, R152, 0x2f, RZ ;  /* 0x0000002f98627824 */ /* 0x000fc400078e02ff */
[C---:B------:R-:W-:Y:S02]  /*0790*/  IMAD R180, R152.reuse, 0xb0, RZ ;  /* 0x000000b098b47824 */ /* 0x040fe400078e02ff */
[C---:B------:R-:W-:Y:S02]  /*07a0*/  IMAD R170, R152.reuse, 0xb8, RZ ;  /* 0x000000b898aa7824 */ /* 0x040fe400078e02ff */
[----:B------:R-:W-:Y:S02]  /*07b0*/  IMAD R150, R152, 0xcc, RZ ;  /* 0x000000cc98967824 */ /* 0x000fe400078e02ff */
[----:B-1----:R-:W-:-:S06]  /*07c0*/  VIADD R3, R0, 0xffffffe ;  /* 0x0ffffffe00037836 */ /* 0x002fcc0000000000 */
[----:B------:R-:W1:Y:S02]  /*07d0*/  F2I.FTZ.U32.TRUNC.NTZ R3, R3 ;  /* 0x0000000300037305 */ /* 0x000e64000021f000 */
[----:B-1----:R-:W-:-:S04]  /*07e0*/  IMAD.MOV R6, RZ, RZ, -R3 ;  /* 0x000000ffff067224 */ /* 0x002fc800078e0a03 */
[----:B------:R-:W-:Y:S01]  /*07f0*/  IMAD R5, R6, R7, RZ ;  /* 0x0000000706057224 */ /* 0x000fe200078e02ff */
[----:B------:R-:W-:-:S03]  /*0800*/  IABS R6, R18 ;  /* 0x0000001200067213 */ /* 0x000fc60000000000 */
[----:B------:R-:W-:Y:S01]  /*0810*/  IMAD.HI.U32 R2, R3, R5, R2 ;  /* 0x0000000503027227 */ /* 0x000fe200078e0002 */
[----:B------:R-:W-:-:S03]  /*0820*/  IABS R5, R157 ;  /* 0x0000009d00057213 */ /* 0x000fc60000000000 */
[----:B------:R-:W-:Y:S02]  /*0830*/  IMAD.MOV.U32 R3, RZ, RZ, R4 ;  /* 0x000000ffff037224 */ /* 0x000fe400078e0004 */
[----:B------:R-:W-:Y:S01]  /*0840*/  IMAD.MOV R0, RZ, RZ, -R6 ;  /* 0x000000ffff007224 */ /* 0x000fe200078e0a06 */
[----:B------:R-:W1:Y:S01]  /*0850*/  S2R R4, SR_TID.X ;  /* 0x0000000000047919 */ /* 0x000e620000002100 */
[----:B------:R-:W-:Y:S01]  /*0860*/  IMAD.HI.U32 R2, R2, R3, RZ ;  /* 0x0000000302027227 */ /* 0x000fe200078e00ff */
[----:B------:R-:W2:Y:S03]  /*0870*/  I2F.RP R6, R5 ;  /* 0x0000000500067306 */ /* 0x000ea60000209400 */
[----:B------:R-:W-:-:S05]  /*0880*/  IMAD R0, R2, R0, R3 ;  /* 0x0000000002007224 */ /* 0x000fca00078e0203 */
[----:B------:R-:W-:Y:S01]  /*0890*/  ISETP.GT.U32.AND P1, PT, R7, R0, PT ;  /* 0x000000000700720c */ /* 0x000fe20003f24070 */
[----:B------:R-:W3:Y:S08]  /*08a0*/  I2F.RP R3, R8 ;  /* 0x0000000800037306 */ /* 0x000ef00000209400 */
[----:B--2---:R-:W2:Y:S04]  /*08b0*/  MUFU.RCP R6, R6 ;  /* 0x0000000600067308 */ /* 0x004ea80000001000 */
[----:B------:R-:W-:-:S02]  /*08c0*/  @!P1 IMAD.IADD R0, R0, 0x1, -R7 ;  /* 0x0000000100009824 */ /* 0x000fc400078e0a07 */
[----:B------:R-:W-:Y:S01]  /*08d0*/  @!P1 VIADD R2, R2, 0x1 ;  /* 0x0000000102029836 */ /* 0x000fe20000000000 */
[----:B------:R-:W-:Y:S01]  /*08e0*/  ISETP.NE.AND P1, PT, R18, RZ, PT ;  /* 0x000000ff1200720c */ /* 0x000fe20003f25270 */
[----:B---3--:R-:W3:Y:S01]  /*08f0*/  MUFU.RCP R3, R3 ;  /* 0x0000000300037308 */ /* 0x008ee20000001000 */
[----:B------:R-:W-:Y:S02]  /*0900*/  ISETP.GE.U32.AND P0, PT, R0, R7, PT ;  /* 0x000000070000720c */ /* 0x000fe40003f06070 */
[----:B------:R-:W-:Y:S02]  /*0910*/  LOP3.LUT R0, R15, R18, RZ, 0x3c, !PT ;  /* 0x000000120f007212 */ /* 0x000fe400078e3cff */
[----:B-1----:R-:W-:Y:S02]  /*0920*/  LOP3.LUT R232, R4, 0x3f, RZ, 0xc0, !PT ;  /* 0x0000003f04e87812 */ /* 0x002fe400078ec0ff */
[----:B------:R-:W-:Y:S02]  /*0930*/  ISETP.GE.AND P2, PT, R0, RZ, PT ;  /* 0x000000ff0000720c */ /* 0x000fe40003f46270 */
[----:B------:R-:W-:Y:S01]  /*0940*/  SHF.R.S32.HI R0, RZ, 0x6, R4 ;  /* 0x00000006ff007819 */ /* 0x000fe20000011404 */
[----:B--2---:R-:W-:-:S02]  /*0950*/  VIADD R10, R6, 0xffffffe ;  /* 0x0ffffffe060a7836 */ /* 0x004fc40000000000 */
[----:B------:R-:W-:Y:S01]  /*0960*/  IMAD.SHL.U32 R6, R4, 0x4, RZ ;  /* 0x0000000404067824 */ /* 0x000fe200078e00ff */
[----:B------:R-:W-:Y:S01]  /*0970*/  SGXT R0, R0, 0x1 ;  /* 0x000000010000781a */ /* 0x000fe20000000200 */
[----:B------:R-:W-:Y:S01]  /*0980*/  @P0 VIADD R2, R2, 0x1 ;  /* 0x0000000102020836 */ /* 0x000fe20000000000 */
[----:B------:R-:W1:Y:S01]  /*0990*/  F2I.FTZ.U32.TRUNC.NTZ R11, R10 ;  /* 0x0000000a000b7305 */ /* 0x000e62000021f000 */
[----:B------:R-:W-:Y:S01]  /*09a0*/  IMAD R208, R232, R153, RZ ;  /* 0x00000099e8d07224 */ /* 0x000fe200078e02ff */
[----:B------:R-:W-:Y:S01]  /*09b0*/  LOP3.LUT R9, R0, 0x90, RZ, 0xc0, !PT ;  /* 0x0000009000097812 */ /* 0x000fe200078ec0ff */
[----:B------:R-:W-:Y:S02]  /*09c0*/  IMAD.MOV.U32 R14, RZ, RZ, R2 ;  /* 0x000000ffff0e7224 */ /* 0x000fe400078e0002 */
[----:B---3--:R-:W-:Y:S01]  /*09d0*/  VIADD R3, R3, 0xffffffe ;  /* 0x0ffffffe03037836 */ /* 0x008fe20000000000 */
[----:B------:R-:W-:Y:S01]  /*09e0*/  LOP3.LUT R13, R9, 0x7c, R6, 0x78, !PT ;  /* 0x0000007c090d7812 */ /* 0x000fe200078e7806 */
[----:B------:R-:W-:Y:S01]  /*09f0*/  @!P2 IMAD.MOV R14, RZ, RZ, -R14 ;  /* 0x000000ffff0ea224 */ /* 0x000fe200078e0a0e */
[----:B------:R-:W-:Y:S01]  /*0a00*/  @!P1 LOP3.LUT R14, RZ, R18, RZ, 0x33, !PT ;  /* 0x00000012ff0e9212 */ /* 0x000fe200078e33ff */
[----:B------:R2:W3:Y:S01]  /*0a10*/  F2I.FTZ.U32.TRUNC.NTZ R7, R3 ;  /* 0x0000000300077305 */ /* 0x0004e2000021f000 */
[----:B------:R-:W-:Y:S01]  /*0a20*/  SHF.R.U32.HI R9, RZ, 0x6, R4 ;  /* 0x00000006ff097819 */ /* 0x000fe20000011604 */
[----:B------:R-:W-:-:S02]  /*0a30*/  IMAD.SHL.U32 R2, R4, 0x100, RZ ;  /* 0x0000010004027824 */ /* 0x000fc400078e00ff */
[----:B------:R-:W-:Y:S01]  /*0a40*/  IMAD.SHL.U32 R0, R14, 0x40, RZ ;  /* 0x000000400e007824 */ /* 0x000fe200078e00ff */
[----:B------:R-:W-:Y:S01]  /*0a50*/  SGXT.U32 R9, R9, 0x1 ;  /* 0x000000010909781a */ /* 0x000fe20000000000 */
[--C-:B-1----:R-:W-:Y:S01]  /*0a60*/  IMAD.MOV R6, RZ, RZ, -R11.reuse ;  /* 0x000000ffff067224 */ /* 0x102fe200078e0a0b */
[----:B------:R-:W-:Y:S01]  /*0a70*/  LOP3.LUT R2, R13, 0x2000, R2, 0xf8, !PT ;  /* 0x000020000d027812 */ /* 0x000fe200078ef802 */
[----:B------:R-:W-:Y:S01]  /*0a80*/  IMAD.MOV.U32 R10, RZ, RZ, RZ ;  /* 0x000000ffff0a7224 */ /* 0x000fe200078e00ff */
[----:B------:R-:W-:Y:S01]  /*0a90*/  LOP3.LUT R12, R0, R9, RZ, 0xfc, !PT ;  /* 0x00000009000c7212 */ /* 0x000fe200078efcff */
[----:B------:R-:W-:Y:S01]  /*0aa0*/  IMAD R9, R6, R5, RZ ;  /* 0x0000000506097224 */ /* 0x000fe200078e02ff */
[----:B------:R-:W-:Y:S01]  /*0ab0*/  LOP3.LUT R234, R2, 0x20, RZ, 0x3c, !PT ;  /* 0x0000002002ea7812 */ /* 0x000fe200078e3cff */
[----:B--2---:R-:W-:Y:S01]  /*0ac0*/  IMAD.MOV R3, RZ, RZ, -R14 ;  /* 0x000000ffff037224 */ /* 0x004fe200078e0a0e */
[----:B------:R-:W-:Y:S01]  /*0ad0*/  LOP3.LUT R19, R12, 0x3e, RZ, 0xfc, !PT ;  /* 0x0000003e0c137812 */ /* 0x000fe200078efcff */
[----:B------:R-:W-:Y:S01]  /*0ae0*/  IMAD.HI.U32 R10, R11, R9, R10 ;  /* 0x000000090b0a7227 */ /* 0x000fe200078e000a */
[----:B------:R-:W-:-:S02]  /*0af0*/  IABS R14, R12 ;  /* 0x0000000c000e7213 */ /* 0x000fc40000000000 */
[----:B------:R-:W-:Y:S01]  /*0b00*/  IABS R24, R19 ;  /* 0x0000001300187213 */ /* 0x000fe20000000000 */
[----:B---3--:R-:W-:Y:S01]  /*0b10*/  IMAD.MOV R13, RZ, RZ, -R7 ;  /* 0x000000ffff0d7224 */ /* 0x008fe200078e0a07 */
[----:B------:R-:W-:Y:S01]  /*0b20*/  LOP3.LUT R17, R12, 0x6, RZ, 0xfc, !PT ;  /* 0x000000060c117812 */ /* 0x000fe200078efcff */
[----:B------:R-:W-:Y:S01]  /*0b30*/  IMAD R3, R18, R3, R15 ;  /* 0x0000000312037224 */ /* 0x000fe200078e020f */
[----:B------:R-:W-:Y:S01]  /*0b40*/  LOP3.LUT R15, R12, 0x2, RZ, 0xfc, !PT ;  /* 0x000000020c0f7812 */ /* 0x000fe200078efcff */
[----:B------:R-:W-:Y:S01]  /*0b50*/  IMAD R9, R13, R8, RZ ;  /* 0x000000080d097224 */ /* 0x000fe200078e02ff */
[----:B------:R-:W-:Y:S01]  /*0b60*/  IABS R20, R17 ;  /* 0x0000001100147213 */ /* 0x000fe20000000000 */
[----:B------:R-:W-:Y:S01]  /*0b70*/  IMAD.HI.U32 R13, R10, R24, RZ ;  /* 0x000000180a0d7227 */ /* 0x000fe200078e00ff */
[----:B------:R-:W-:Y:S02]  /*0b80*/  ISETP.GE.AND P1, PT, R19, RZ, PT ;  /* 0x000000ff1300720c */ /* 0x000fe40003f26270 */
[C---:B------:R-:W-:Y:S01]  /*0b90*/  LOP3.LUT R19, R12.reuse, 0x8, RZ, 0xfc, !PT ;  /* 0x000000080c137812 */ /* 0x040fe200078efcff */
[----:B------:R-:W-:Y:S01]  /*0ba0*/  IMAD.MOV R13, RZ, RZ, -R13 ;  /* 0x000000ffff0d7224 */ /* 0x000fe200078e0a0d */
[C---:B------:R-:W-:Y:S01]  /*0bb0*/  LOP3.LUT R21, R12.reuse, 0xa, RZ, 0xfc, !PT ;  /* 0x0000000a0c157812 */ /* 0x040fe200078efcff */
[----:B------:R-:W-:Y:S01]  /*0bc0*/  IMAD.MOV.U32 R6, RZ, RZ, RZ ;  /* 0x000000ffff067224 */ /* 0x000fe200078e00ff */
[----:B------:R-:W-:Y:S01]  /*0bd0*/  IABS R22, R19 ;  /* 0x0000001300167213 */ /* 0x000fe20000000000 */
[----:B------:R-:W-:Y:S01]  /*0be0*/  IMAD R24, R5, R13, R24 ;  /* 0x0000000d05187224 */ /* 0x000fe200078e0218 */
[----:B------:R-:W-:Y:S01]  /*0bf0*/  LOP3.LUT R23, R12, 0xc, RZ, 0xfc, !PT ;  /* 0x0000000c0c177812 */ /* 0x000fe200078efcff */
[----:B------:R-:W-:Y:S01]  /*0c00*/  IMAD.HI.U32 R9, R7, R9, R6 ;  /* 0x0000000907097227 */ /* 0x000fe200078e0006 */
[----:B------:R-:W-:-:S02]  /*0c10*/  IABS R7, R15 ;  /* 0x0000000f00077213 */ /* 0x000fc40000000000 */
[----:B------:R-:W-:Y:S01]  /*0c20*/  ISETP.GT.U32.AND P2, PT, R5, R24, PT ;  /* 0x000000180500720c */ /* 0x000fe20003f44070 */
[----:B------:R-:W-:Y:S01]  /*0c30*/  IMAD.HI.U32 R11, R10, R14, RZ ;  /* 0x0000000e0a0b7227 */ /* 0x000fe200078e00ff */
[----:B------:R-:W-:Y:S02]  /*0c40*/  ISETP.GE.AND P6, PT, R15, RZ, PT ;  /* 0x000000ff0f00720c */ /* 0x000fe40003fc6270 */
[----:B------:R-:W-:Y:S01]  /*0c50*/  IABS R13, R21 ;  /* 0x00000015000d7213 */ /* 0x000fe20000000000 */
[----:B------:R-:W-:Y:S01]  /*0c60*/  IMAD.MOV R11, RZ, RZ, -R11 ;  /* 0x000000ffff0b7224 */ /* 0x000fe200078e0a0b */
[----:B------:R-:W-:Y:S01]  /*0c70*/  IABS R15, R23 ;  /* 0x00000017000f7213 */ /* 0x000fe20000000000 */
[----:B------:R-:W-:Y:S01]  /*0c80*/  IMAD.IADD R6, R16, 0x1, R3 ;  /* 0x0000000110067824 */ /* 0x000fe200078e0203 */
[C---:B------:R-:W-:Y:S01]  /*0c90*/  LOP3.LUT R25, R12.reuse, 0x32, RZ, 0xfc, !PT ;  /* 0x000000320c197812 */ /* 0x040fe200078efcff */
[----:B------:R-:W-:Y:S01]  /*0ca0*/  IMAD.MOV.U32 R16, RZ, RZ, R7 ;  /* 0x000000ffff107224 */ /* 0x000fe200078e0007 */
[----:B------:R-:W-:Y:S01]  /*0cb0*/  LOP3.LUT R7, R12, 0x4, RZ, 0xfc, !PT ;  /* 0x000000040c077812 */ /* 0x000fe200078efcff */
[----:B------:R-:W-:Y:S01]  /*0cc0*/  IMAD R14, R5, R11, R14 ;  /* 0x0000000b050e7224 */ /* 0x000fe200078e020e */
[----:B------:R-:W-:Y:S01]  /*0cd0*/  IABS R62, R25 ;  /* 0x00000019003e7213 */ /* 0x000fe20000000000 */
[----:B------:R-:W-:Y:S01]  /*0ce0*/  IMAD.HI.U32 R3, R10, R16, RZ ;  /* 0x000000100a037227 */ /* 0x000fe200078e00ff */
[----:B------:R-:W-:-:S02]  /*0cf0*/  IABS R18, R7 ;  /* 0x0000000700127213 */ /* 0x000fc40000000000 */
[----:B------:R-:W-:Y:S01]  /*0d00*/  ISETP.GT.U32.AND P0, PT, R5, R14, PT ;  /* 0x0000000e0500720c */ /* 0x000fe20003f04070 */
[----:B------:R-:W-:Y:S01]  /*0d10*/  IMAD.MOV R3, RZ, RZ, -R3 ;  /* 0x000000ffff037224 */ /* 0x000fe200078e0a03 */
[----:B------:R-:W-:Y:S01]  /*0d20*/  ISETP.GE.AND P4, PT, R7, RZ, PT ;  /* 0x000000ff0700720c */ /* 0x000fe20003f86270 */
[----:B------:R-:W-:Y:S01]  /*0d30*/  @!P2 IMAD.IADD R24, R24, 0x1, -R5 ;  /* 0x000000011818a824 */ /* 0x000fe200078e0a05 */
[C---:B------:R-:W-:Y:S01]  /*0d40*/  LOP3.LUT R27, R12.reuse, 0x34, RZ, 0xfc, !PT ;  /* 0x000000340c1b7812 */ /* 0x040fe200078efcff */
[C---:B------:R-:W-:Y:S01]  /*0d50*/  IMAD R16, R5.reuse, R3, R16 ;  /* 0x0000000305107224 */ /* 0x040fe200078e0210 */
[----:B------:R-:W-:Y:S01]  /*0d60*/  LOP3.LUT R29, R12, 0x36, RZ, 0xfc, !PT ;  /* 0x000000360c1d7812 */ /* 0x000fe200078efcff */
[----:B------:R-:W-:Y:S01]  /*0d70*/  IMAD.HI.U32 R3, R10, R18, RZ ;  /* 0x000000120a037227 */ /* 0x000fe200078e00ff */
[C---:B------:R-:W-:Y:S02]  /*0d80*/  ISETP.GT.U32.AND P5, PT, R5.reuse, R24, PT ;  /* 0x000000180500720c */ /* 0x040fe40003fa4070 */
[C---:B------:R-:W-:Y:S01]  /*0d90*/  ISETP.GT.U32.AND P3, PT, R5.reuse, R16, PT ;  /* 0x000000100500720c */ /* 0x040fe20003f64070 */
[----:B------:R-:W-:Y:S01]  /*0da0*/  IMAD.MOV R3, RZ, RZ, -R3 ;  /* 0x000000ffff037224 */ /* 0x000fe200078e0a03 */
[----:B------:R-:W-:Y:S01]  /*0db0*/  LOP3.LUT R31, R12, 0x38, RZ, 0xfc, !PT ;  /* 0x000000380c1f7812 */ /* 0x000fe200078efcff */
[----:B------:R-:W-:Y:S01]  /*0dc0*/  @!P0 IMAD.IADD R14, R14, 0x1, -R5 ;  /* 0x000000010e0e8824 */ /* 0x000fe200078e0a05 */
[----:B------:R-:W-:Y:S01]  /*0dd0*/  LOP3.LUT R33, R12, 0x3a, RZ, 0xfc, !PT ;  /* 0x0000003a0c217812 */ /* 0x000fe200078efcff */
[C---:B------:R-:W-:Y:S01]  /*0de0*/  IMAD R18, R5.reuse, R3, R18 ;  /* 0x0000000305127224 */ /* 0x040fe200078e0212 */
[----:B------:R-:W-:Y:S01]  /*0df0*/  IABS R66, R29 ;  /* 0x0000001d00427213 */ /* 0x000fe20000000000 */
[----:B------:R-:W-:Y:S01]  /*0e00*/  IMAD.HI.U32 R7, R10, R20, RZ ;  /* 0x000000140a077227 */ /* 0x000fe200078e00ff */
[----:B------:R-:W-:-:S02]  /*0e10*/  ISETP.GT.U32.AND P0, PT, R5, R14, PT ;  /* 0x0000000e0500720c */ /* 0x000fc40003f04070 */
[C---:B------:R-:W-:Y:S01]  /*0e20*/  ISETP.GT.U32.AND P2, PT, R5.reuse, R18, PT ;  /* 0x000000120500720c */ /* 0x040fe20003f44070 */
[----:B------:R-:W-:Y:S01]  /*0e30*/  @!P5 IMAD.IADD R24, R24, 0x1, -R5 ;  /* 0x000000011818d824 */ /* 0x000fe200078e0a05 */
[----:B------:R-:W-:Y:S01]  /*0e40*/  ISETP.GE.AND P5, PT, R12, RZ, PT ;  /* 0x000000ff0c00720c */ /* 0x000fe20003fa6270 */
[----:B------:R-:W-:Y:S01]  /*0e50*/  IMAD.MOV R7, RZ, RZ, -R7 ;  /* 0x000000ffff077224 */ /* 0x000fe200078e0a07 */
[----:B------:R-:W-:Y:S01]  /*0e60*/  IABS R64, R27 ;  /* 0x0000001b00407213 */ /* 0x000fe20000000000 */
[----:B------:R-:W-:Y:S01]  /*0e70*/  IMAD.HI.U32 R3, R10, R22, RZ ;  /* 0x000000160a037227 */ /* 0x000fe200078e00ff */
[----:B------:R-:W-:Y:S02]  /*0e80*/  IABS R70, R33 ;  /* 0x0000002100467213 */ /* 0x000fe40000000000 */
[----:B------:R-:W-:Y:S01]  /*0e90*/  IABS R68, R31 ;  /* 0x0000001f00447213 */ /* 0x000fe20000000000 */
[----:B------:R-:W-:Y:S02]  /*0ea0*/  IMAD R20, R5, R7, R20 ;  /* 0x0000000705147224 */ /* 0x000fe400078e0214 */
[----:B------:R-:W-:-:S02]  /*0eb0*/  @!P0 IMAD.IADD R14, R14, 0x1, -R5 ;  /* 0x000000010e0e8824 */ /* 0x000fc400078e0a05 */
[--C-:B------:R-:W-:Y:S01]  /*0ec0*/  @!P2 IMAD.IADD R18, R18, 0x1, -R5.reuse ;  /* 0x000000011212a824 */ /* 0x100fe200078e0a05 */
[----:B------:R-:W-:Y:S01]  /*0ed0*/  ISETP.GT.U32.AND P0, PT, R5, R20, PT ;  /* 0x000000140500720c */ /* 0x000fe20003f04070 */
[----:B------:R-:W-:Y:S01]  /*0ee0*/  @!P5 IMAD.MOV R14, RZ, RZ, -R14 ;  /* 0x000000ffff0ed224 */ /* 0x000fe200078e0a0e */
[----:B------:R-:W-:Y:S01]  /*0ef0*/  ISETP.GE.AND P2, PT, R17, RZ, PT ;  /* 0x000000ff1100720c */ /* 0x000fe20003f46270 */
[----:B------:R-:W-:Y:S01]  /*0f00*/  @!P3 IMAD.IADD R16, R16, 0x1, -R5 ;  /* 0x000000011010b824 */ /* 0x000fe200078e0a05 */
[C---:B------:R-:W-:Y:S01]  /*0f10*/  ISETP.GT.U32.AND P5, PT, R5.reuse, R18, PT ;  /* 0x000000120500720c */ /* 0x040fe20003fa4070 */
[----:B------:R-:W-:Y:S01]  /*0f20*/  IMAD.HI.U32 R7, R10, R13, RZ ;  /* 0x0000000d0a077227 */ /* 0x000fe200078e00ff */
[----:B------:R-:W-:Y:S02]  /*0f30*/  LOP3.LUT R17, R12, 0x22, RZ, 0xfc, !PT ;  /* 0x000000220c117812 */ /* 0x000fe400078efcff */
[----:B------:R-:W-:Y:S01]  /*0f40*/  ISETP.GT.U32.AND P3, PT, R5, R16, PT ;  /* 0x000000100500720c */ /* 0x000fe20003f64070 */
[----:B------:R-:W-:-:S02]  /*0f50*/  IMAD.MOV R11, RZ, RZ, -R3 ;  /* 0x000000ffff0b7224 */ /* 0x000fc400078e0a03 */
[----:B------:R-:W-:-:S04]  /*0f60*/  IMAD.HI.U32 R3, R10, R15, RZ ;  /* 0x0000000f0a037227 */ /* 0x000fc800078e00ff */
[----:B------:R-:W-:Y:S02]  /*0f70*/  IMAD.MOV R26, RZ, RZ, -R7 ;  /* 0x000000ffff1a7224 */ /* 0x000fe400078e0a07 */
[----:B------:R-:W-:Y:S02]  /*0f80*/  IMAD.MOV R28, RZ, RZ, -R3 ;  /* 0x000000ffff1c7224 */ /* 0x000fe400078e0a03 */
[----:B------:R-:W-:Y:S02]  /*0f90*/  IMAD.MOV.U32 R72, RZ, RZ, R24 ;  /* 0x000000ffff487224 */ /* 0x000fe400078e0018 */
[C---:B------:R-:W-:Y:S01]  /*0fa0*/  IMAD R24, R5.reuse, R26, R13 ;  /* 0x0000001a05187224 */ /* 0x040fe200078e020d */
[C---:B------:R-:W-:Y:S01]  /*0fb0*/  LOP3.LUT R13, R12.reuse, 0x10, RZ, 0xfc, !PT ;  /* 0x000000100c0d7812 */ /* 0x040fe200078efcff */
[C---:B------:R-:W-:Y:S01]  /*0fc0*/  IMAD R26, R5.reuse, R28, R15 ;  /* 0x0000001c051a7224 */ /* 0x040fe200078e020f */
[----:B------:R-:W-:Y:S01]  /*0fd0*/  LOP3.LUT R15, R12, 0x12, RZ, 0xfc, !PT ;  /* 0x000000120c0f7812 */ /* 0x000fe200078efcff */
[--C-:B------:R-:W-:Y:S01]  /*0fe0*/  @!P5 IMAD.IADD R18, R18, 0x1, -R5.reuse ;  /* 0x000000011212d824 */ /* 0x100fe200078e0a05 */
[----:B------:R-:W-:Y:S01]  /*0ff0*/  IABS R30, R13 ;  /* 0x0000000d001e7213 */ /* 0x000fe20000000000 */
[C---:B------:R-:W-:Y:S01]  /*1000*/  IMAD R22, R5.reuse, R11, R22 ;  /* 0x0000000b05167224 */ /* 0x040fe200078e0216 */
[C---:B------:R-:W-:Y:S01]  /*1010*/  ISETP.GT.U32.AND P5, PT, R5.reuse, R26, PT ;  /* 0x0000001a0500720c */ /* 0x040fe20003fa4070 */
[--C-:B------:R-:W-:Y:S01]  /*1020*/  @!P3 IMAD.IADD R16, R16, 0x1, -R5.reuse ;  /* 0x000000011010b824 */ /* 0x100fe200078e0a05 */
[----:B------:R-:W-:Y:S01]  /*1030*/  LOP3.LUT R11, R12, 0xe, RZ, 0xfc, !PT ;  /* 0x0000000e0c0b7812 */ /* 0x000fe200078efcff */
[----:B------:R-:W-:Y:S01]  /*1040*/  @!P0 IMAD.IADD R20, R20, 0x1, -R5 ;  /* 0x0000000114148824 */ /* 0x000fe200078e0a05 */
[----:B------:R-:W-:Y:S01]  /*1050*/  IABS R32, R15 ;  /* 0x0000000f00207213 */ /* 0x000fe20000000000 */
[----:B------:R-:W-:Y:S01]  /*1060*/  @!P6 IMAD.MOV R16, RZ, RZ, -R16 ;  /* 0x000000ffff10e224 */ /* 0x000fe200078e0a10 */
[C---:B------:R-:W-:Y:S01]  /*1070*/  ISETP.GT.U32.AND P6, PT, R5.reuse, R24, PT ;  /* 0x000000180500720c */ /* 0x040fe20003fc4070 */
[----:B------:R-:W-:Y:S01]  /*1080*/  @!P1 IMAD.MOV R72, RZ, RZ, -R72 ;  /* 0x000000ffff489224 */ /* 0x000fe200078e0a48 */
[----:B------:R-:W-:Y:S01]  /*1090*/  IABS R28, R11 ;  /* 0x0000000b001c7213 */ /* 0x000fe20000000000 */
[----:B------:R-:W-:Y:S01]  /*10a0*/  @!P4 IMAD.MOV R18, RZ, RZ, -R18 ;  /* 0x000000ffff12c224 */ /* 0x000fe200078e0a12 */
[----:B------:R-:W-:-:S02]  /*10b0*/  ISETP.GT.U32.AND P0, PT, R5, R20, PT ;  /* 0x000000140500720c */ /* 0x000fc40003f04070 */
[----:B------:R-:W-:Y:S01]  /*10c0*/  ISETP.GT.U32.AND P1, PT, R5, R22, PT ;  /* 0x000000160500720c */ /* 0x000fe20003f24070 */
[----:B------:R-:W-:Y:S01]  /*10d0*/  @!P5 IMAD.IADD R26, R26, 0x1, -R5 ;  /* 0x000000011a1ad824 */ /* 0x000fe200078e0a05 */
[----:B------:R-:W-:Y:S01]  /*10e0*/  ISETP.GE.AND P3, PT, R19, RZ, PT ;  /* 0x000000ff1300720c */ /* 0x000fe20003f66270 */
[----:B------:R-:W-:Y:S01]  /*10f0*/  IMAD.HI.U32 R3, R10, R28, RZ ;  /* 0x0000001c0a037227 */ /* 0x000fe200078e00ff */
[----:B------:R-:W-:Y:S02]  /*1100*/  LOP3.LUT R19, R12, 0x2a, RZ, 0xfc, !PT ;  /* 0x0000002a0c137812 */ /* 0x000fe400078efcff */
[----:B------:R-:W-:Y:S01]  /*1110*/  ISETP.GT.U32.AND P4, PT, R5, R26, PT ;  /* 0x0000001a0500720c */ /* 0x000fe20003f84070 */
[----:B------:R-:W-:Y:S01]  /*1120*/  IMAD.MOV R7, RZ, RZ, -R3 ;  /* 0x000000ffff077224 */ /* 0x000fe200078e0a03 */
[----:B------:R-:W-:Y:S01]  /*1130*/  IABS R54, R19 ;  /* 0x0000001300367213 */ /* 0x000fe20000000000 */
[----:B------:R-:W-:-:S04]  /*1140*/  IMAD.HI.U32 R3, R10, R30, RZ ;  /* 0x0000001e0a037227 */ /* 0x000fc800078e00ff */
[--C-:B------:R-:W-:Y:S02]  /*1150*/  @!P6 IMAD.IADD R24, R24, 0x1, -R5.reuse ;  /* 0x000000011818e824 */ /* 0x100fe400078e0a05 */
[----:B------:R-:W-:Y:S01]  /*1160*/  @!P0 IMAD.IADD R20, R20, 0x1, -R5 ;  /* 0x0000000114148824 */ /* 0x000fe200078e0a05 */
[----:B------:R-:W-:Y:S01]  /*1170*/  ISETP.GE.AND P0, PT, R21, RZ, PT ;  /* 0x000000ff1500720c */ /* 0x000fe20003f06270 */
[C---:B------:R-:W-:Y:S01]  /*1180*/  IMAD R28, R5.reuse, R7, R28 ;  /* 0x00000007051c7224 */ /* 0x040fe200078e021c */
[C---:B------:R-:W-:Y:S01]  /*1190*/  ISETP.GT.U32.AND P5, PT, R5.reuse, R24, PT ;  /* 0x000000180500720c */ /* 0x040fe20003fa4070 */
[----:B------:R-:W-:Y:S01]  /*11a0*/  IMAD.MOV R3, RZ, RZ, -R3 ;  /* 0x000000ffff037224 */ /* 0x000fe200078e0a03 */
[----:B------:R-:W-:Y:S01]  /*11b0*/  LOP3.LUT R21, R12, 0x2c, RZ, 0xfc, !PT ;  /* 0x0000002c0c157812 */ /* 0x000fe200078efcff */
[----:B------:R-:W-:Y:S01]  /*11c0*/  @!P2 IMAD.MOV R20, RZ, RZ, -R20 ;  /* 0x000000ffff14a224 */ /* 0x000fe200078e0a14 */
[C---:B------:R-:W-:Y:S01]  /*11d0*/  ISETP.GT.U32.AND P2, PT, R5.reuse, R28, PT ;  /* 0x0000001c0500720c */ /* 0x040fe20003f44070 */
[----:B------:R-:W-:Y:S01]  /*11e0*/  IMAD R30, R5, R3, R30 ;  /* 0x00000003051e7224 */ /* 0x000fe200078e021e */
[----:B------:R-:W-:Y:S01]  /*11f0*/  IABS R56, R21 ;  /* 0x0000001500387213 */ /* 0x000fe20000000000 */
[--C-:B------:R-:W-:Y:S01]  /*1200*/  @!P1 IMAD.IADD R22, R22, 0x1, -R5.reuse ;  /* 0x0000000116169824 */ /* 0x100fe200078e0a05 */
[----:B------:R-:W-:Y:S01]  /*1210*/  ISETP.GE.AND P1, PT, R23, RZ, PT ;  /* 0x000000ff1700720c */ /* 0x000fe20003f26270 */
[----:B------:R-:W-:Y:S01]  /*1220*/  @!P4 IMAD.IADD R26, R26, 0x1, -R5 ;  /* 0x000000011a1ac824 */ /* 0x000fe200078e0a05 */
[C---:B------:R-:W-:Y:S01]  /*1230*/  ISETP.GT.U32.AND P4, PT, R5.reuse, R30, PT ;  /* 0x0000001e0500720c */ /* 0x040fe20003f84070 */
[----:B------:R-:W-:Y:S01]  /*1240*/  IMAD.HI.U32 R3, R10, R32, RZ ;  /* 0x000000200a037227 */ /* 0x000fe200078e00ff */
[----:B------:R-:W-:-:S02]  /*1250*/  ISETP.GT.U32.AND P6, PT, R5, R22, PT ;  /* 0x000000160500720c */ /* 0x000fc40003fc4070 */
[----:B------:R-:W-:Y:S01]  /*1260*/  LOP3.LUT R23, R12, 0x30, RZ, 0xfc, !PT ;  /* 0x000000300c177812 */ /* 0x000fe200078efcff */
[--C-:B------:R-:W-:Y:S01]  /*1270*/  @!P5 IMAD.IADD R24, R24, 0x1, -R5.reuse ;  /* 0x000000011818d824 */ /* 0x100fe200078e0a05 */
[----:B------:R-:W-:Y:S01]  /*1280*/  ISETP.GE.AND P5, PT, R13, RZ, PT ;  /* 0x000000ff0d00720c */ /* 0x000fe20003fa6270 */
[----:B------:R-:W-:Y:S01]  /*1290*/  @!P2 IMAD.IADD R28, R28, 0x1, -R5 ;  /* 0x000000011c1ca824 */ /* 0x000fe200078e0a05 */
[----:B------:R-:W-:Y:S01]  /*12a0*/  LOP3.LUT R13, R12, 0x16, RZ, 0xfc, !PT ;  /* 0x000000160c0d7812 */ /* 0x000fe200078efcff */
[----:B------:R-:W-:Y:S01]  /*12b0*/  IMAD.MOV R3, RZ, RZ, -R3 ;  /* 0x000000ffff037224 */ /* 0x000fe200078e0a03 */
[----:B------:R-:W-:Y:S01]  /*12c0*/  ISETP.GE.AND P2, PT, R15, RZ, PT ;  /* 0x000000ff0f00720c */ /* 0x000fe20003f46270 */
[----:B------:R-:W-:Y:S01]  /*12d0*/  @!P0 IMAD.MOV R24, RZ, RZ, -R24 ;  /* 0x000000ffff188224 */ /* 0x000fe200078e0a18 */
[----:B------:R-:W-:Y:S01]  /*12e0*/  IABS R36, R13 ;  /* 0x0000000d00247213 */ /* 0x000fe20000000000 */
[--C-:B------:R-:W-:Y:S01]  /*12f0*/  @!P4 IMAD.IADD R30, R30, 0x1, -R5.reuse ;  /* 0x000000011e1ec824 */ /* 0x100fe200078e0a05 */
[----:B------:R-:W-:Y:S01]  /*1300*/  ISETP.GT.U32.AND P4, PT, R5, R28, PT ;  /* 0x0000001c0500720c */ /* 0x000fe20003f84070 */
[----:B------:R-:W-:Y:S01]  /*1310*/  @!P6 IMAD.IADD R22, R22, 0x1, -R5 ;  /* 0x000000011616e824 */ /* 0x000fe200078e0a05 */
[----:B------:R-:W-:Y:S01]  /*1320*/  ISETP.GE.AND P6, PT, R11, RZ, PT ;  /* 0x000000ff0b00720c */ /* 0x000fe20003fc6270 */
[----:B------:R-:W-:Y:S01]  /*1330*/  IMAD.HI.U32 R7, R10, R36, RZ ;  /* 0x000000240a077227 */ /* 0x000fe200078e00ff */
[----:B------:R-:W-:-:S02]  /*1340*/  LOP3.LUT R11, R12, 0x14, RZ, 0xfc, !PT ;  /* 0x000000140c0b7812 */ /* 0x000fc400078efcff */
[----:B------:R-:W-:Y:S01]  /*1350*/  LOP3.LUT R15, R12, 0x18, RZ, 0xfc, !PT ;  /* 0x000000180c0f7812 */ /* 0x000fe200078efcff */
[----:B------:R-:W-:Y:S01]  /*1360*/  IMAD.MOV R7, RZ, RZ, -R7 ;  /* 0x000000ffff077224 */ /* 0x000fe200078e0a07 */
[----:B------:R-:W-:Y:S01]  /*1370*/  IABS R34, R11 ;  /* 0x0000000b00227213 */ /* 0x000fe20000000000 */
[C---:B------:R-:W-:Y:S01]  /*1380*/  IMAD R32, R5.reuse, R3, R32 ;  /* 0x0000000305207224 */ /* 0x040fe200078e0220 */
[----:B------:R-:W-:Y:S01]  /*1390*/  IABS R38, R15 ;  /* 0x0000000f00267213 */ /* 0x000fe20000000000 */
[C---:B------:R-:W-:Y:S01]  /*13a0*/  IMAD R36, R5.reuse, R7, R36 ;  /* 0x0000000705247224 */ /* 0x040fe200078e0224 */
[----:B------:R-:W-:Y:S01]  /*13b0*/  IABS R60, R23 ;  /* 0x00000017003c7213 */ /* 0x000fe20000000000 */
[----:B------:R-:W-:Y:S01]  /*13c0*/  @!P4 IMAD.IADD R28, R28, 0x1, -R5 ;  /* 0x000000011c1cc824 */ /* 0x000fe200078e0a05 */
[----:B------:R-:W-:Y:S01]  /*13d0*/  ISETP.GT.U32.AND P0, PT, R5, R32, PT ;  /* 0x000000200500720c */ /* 0x000fe20003f04070 */
[----:B------:R-:W-:Y:S01]  /*13e0*/  IMAD.HI.U32 R3, R10, R34, RZ ;  /* 0x000000220a037227 */ /* 0x000fe200078e00ff */
[----:B------:R-:W-:-:S02]  /*13f0*/  ISETP.GE.AND P4, PT, R13, RZ, PT ;  /* 0x000000ff0d00720c */ /* 0x000fc40003f86270 */
[C---:B------:R-:W-:Y:S01]  /*1400*/  LOP3.LUT R13, R12.reuse, 0x1c, RZ, 0xfc, !PT ;  /* 0x0000001c0c0d7812 */ /* 0x040fe200078efcff */
[----:B------:R-:W-:Y:S01]  /*1410*/  @!P6 IMAD.MOV R28, RZ, RZ, -R28 ;  /* 0x000000ffff1ce224 */ /* 0x000fe200078e0a1c */
[----:B------:R-:W-:Y:S01]  /*1420*/  ISETP.GT.U32.AND P6, PT, R5, R36, PT ;  /* 0x000000240500720c */ /* 0x000fe20003fc4070 */
[----:B------:R-:W-:Y:S01]  /*1430*/  IMAD.MOV R3, RZ, RZ, -R3 ;  /* 0x000000ffff037224 */ /* 0x000fe200078e0a03 */
[----:B------:R-:W-:Y:S01]  /*1440*/  IABS R42, R13 ;  /* 0x0000000d002a7213 */ /* 0x000fe20000000000 */
[----:B------:R-:W-:Y:S01]  /*1450*/  @!P1 IMAD.MOV R26, RZ, RZ, -R26 ;  /* 0x000000ffff1a9224 */ /* 0x000fe200078e0a1a */
[----:B------:R-:W-:Y:S01]  /*1460*/  ISETP.GE.AND P1, PT, R11, RZ, PT ;  /* 0x000000ff0b00720c */ /* 0x000fe20003f26270 */
[----:B------:R-:W-:Y:S01]  /*1470*/  IMAD R34, R5, R3, R34 ;  /* 0x0000000305227224 */ /* 0x000fe200078e0222 */
[----:B------:R-:W-:Y:S01]  /*1480*/  LOP3.LUT R11, R12, 0x1a, RZ, 0xfc, !PT ;  /* 0x0000001a0c0b7812 */ /* 0x000fe200078efcff */
[----:B------:R-:W-:Y:S02]  /*1490*/  @!P0 IMAD.IADD R32, R32, 0x1, -R5 ;  /* 0x0000000120208824 */ /* 0x000fe400078e0a05 */
[----:B------:R-:W-:Y:S01]  /*14a0*/  IMAD.HI.U32 R7, R10, R42, RZ ;  /* 0x0000002a0a077227 */ /* 0x000fe200078e00ff */
[----:B------:R-:W-:-:S02]  /*14b0*/  IABS R40, R11 ;  /* 0x0000000b00287213 */ /* 0x000fc40000000000 */
[C---:B------:R-:W-:Y:S01]  /*14c0*/  ISETP.GT.U32.AND P0, PT, R5.reuse, R32, PT ;  /* 0x000000200500720c */ /* 0x040fe20003f04070 */
[----:B------:R-:W-:Y:S02]  /*14d0*/  @!P6 IMAD.IADD R36, R36, 0x1, -R5 ;  /* 0x000000012424e824 */ /* 0x000fe400078e0a05 */
[----:B------:R-:W-:Y:S02]  /*14e0*/  IMAD.MOV R7, RZ, RZ, -R7 ;  /* 0x000000ffff077224 */ /* 0x000fe400078e0a07 */
[----:B------:R-:W-:Y:S01]  /*14f0*/  IMAD.HI.U32 R3, R10, R38, RZ ;  /* 0x000000260a037227 */ /* 0x000fe200078e00ff */
[----:B------:R-:W-:-:S03]  /*1500*/  ISETP.GT.U32.AND P6, PT, R5, R36, PT ;  /* 0x000000240500720c */ /* 0x000fc60003fc4070 */
[C---:B------:R-:W-:Y:S01]  /*1510*/  IMAD R42, R5.reuse, R7, R42 ;  /* 0x00000007052a7224 */ /* 0x040fe200078e022a */
[----:B------:R-:W-:Y:S01]  /*1520*/  LOP3.LUT R7, R12, 0x20, RZ, 0xfc, !PT ;  /* 0x000000200c077812 */ /* 0x000fe200078efcff */
[----:B------:R-:W-:Y:S02]  /*1530*/  IMAD.MOV R3, RZ, RZ, -R3 ;  /* 0x000000ffff037224 */ /* 0x000fe400078e0a03 */
[--C-:B------:R-:W-:Y:S01]  /*1540*/  @!P0 IMAD.IADD R32, R32, 0x1, -R5.reuse ;  /* 0x0000000120208824 */ /* 0x100fe200078e0a05 */
[----:B------:R-:W-:Y:S01]  /*1550*/  IABS R46, R7 ;  /* 0x00000007002e7213 */ /* 0x000fe20000000000 */
[----:B------:R-:W-:Y:S01]  /*1560*/  @!P3 IMAD.MOV R22, RZ, RZ, -R22 ;  /* 0x000000ffff16b224 */ /* 0x000fe200078e0a16 */
[----:B------:R-:W-:Y:S01]  /*1570*/  ISETP.GT.U32.AND P3, PT, R5, R30, PT ;  /* 0x0000001e0500720c */ /* 0x000fe20003f64070 */
[----:B------:R-:W-:Y:S01]  /*1580*/  @!P2 IMAD.MOV R32, RZ, RZ, -R32 ;  /* 0x000000ffff20a224 */ /* 0x000fe200078e0a20 */
[----:B------:R-:W-:Y:S01]  /*1590*/  ISETP.GE.AND P2, PT, R11, RZ, PT ;  /* 0x000000ff0b00720c */ /* 0x000fe20003f46270 */
[----:B------:R-:W-:Y:S01]  /*15a0*/  @!P6 IMAD.IADD R36, R36, 0x1, -R5 ;  /* 0x000000012424e824 */ /* 0x000fe200078e0a05 */
[----:B------:R-:W-:Y:S01]  /*15b0*/  LOP3.LUT R11, R12, 0x1e, RZ, 0xfc, !PT ;  /* 0x0000001e0c0b7812 */ /* 0x000fe200078efcff */
[----:B------:R-:W-:-:S02]  /*15c0*/  IMAD R38, R5, R3, R38 ;  /* 0x0000000305267224 */ /* 0x000fc400078e0226 */
[----:B------:R-:W-:Y:S01]  /*15d0*/  @!P4 IMAD.MOV R36, RZ, RZ, -R36 ;  /* 0x000000ffff24c224 */ /* 0x000fe200078e0a24 */
[C---:B------:R-:W-:Y:S01]  /*15e0*/  ISETP.GT.U32.AND P4, PT, R5.reuse, R42, PT ;  /* 0x0000002a0500720c */ /* 0x040fe20003f84070 */
[----:B------:R-:W-:Y:S01]  /*15f0*/  IMAD.HI.U32 R3, R10, R40, RZ ;  /* 0x000000280a037227 */ /* 0x000fe200078e00ff */
[----:B------:R-:W-:Y:S02]  /*1600*/  IABS R44, R11 ;  /* 0x0000000b002c7213 */ /* 0x000fe40000000000 */
[C---:B------:R-:W-:Y:S01]  /*1610*/  ISETP.GT.U32.AND P0, PT, R5.reuse, R38, PT ;  /* 0x000000260500720c */ /* 0x040fe20003f04070 */
[----:B------:R-:W-:Y:S02]  /*1620*/  IMAD.MOV R3, RZ, RZ, -R3 ;  /* 0x000000ffff037224 */ /* 0x000fe400078e0a03 */
[----:B------:R-:W-:Y:S01]  /*1630*/  @!P3 IMAD.IADD R30, R30, 0x1, -R5 ;  /* 0x000000011e1eb824 */ /* 0x000fe200078e0a05 */
[C---:B------:R-:W-:Y:S01]  /*1640*/  ISETP.GT.U32.AND P3, PT, R5.reuse, R34, PT ;  /* 0x000000220500720c */ /* 0x040fe20003f64070 */
[----:B------:R-:W-:-:S02]  /*1650*/  IMAD R40, R5, R3, R40 ;  /* 0x0000000305287224 */ /* 0x000fc400078e0228 */
[----:B------:R-:W-:-:S03]  /*1660*/  IMAD.HI.U32 R3, R10, R44, RZ ;  /* 0x0000002c0a037227 */ /* 0x000fc600078e00ff */
[C---:B------:R-:W-:Y:S01]  /*1670*/  ISETP.GT.U32.AND P6, PT, R5.reuse, R40, PT ;  /* 0x000000280500720c */ /* 0x040fe20003fc4070 */
[----:B------:R-:W-:Y:S02]  /*1680*/  @!P4 IMAD.IADD R42, R42, 0x1, -R5 ;  /* 0x000000012a2ac824 */ /* 0x000fe400078e0a05 */
[----:B------:R-:W-:Y:S02]  /*1690*/  IMAD.MOV R3, RZ, RZ, -R3 ;  /* 0x000000ffff037224 */ /* 0x000fe400078e0a03 */
[----:B------:R-:W-:Y:S01]  /*16a0*/  @!P0 IMAD.IADD R38, R38, 0x1, -R5 ;  /* 0x0000000126268824 */ /* 0x000fe200078e0a05 */
[C---:B------:R-:W-:Y:S01]  /*16b0*/  ISETP.GT.U32.AND P4, PT, R5.reuse, R42, PT ;  /* 0x0000002a0500720c */ /* 0x040fe20003f84070 */
[C---:B------:R-:W-:Y:S02]  /*16c0*/  IMAD R44, R5.reuse, R3, R44 ;  /* 0x00000003052c7224 */ /* 0x040fe400078e022c */
[----:B------:R-:W-:Y:S01]  /*16d0*/  IMAD.HI.U32 R3, R10, R46, RZ ;  /* 0x0000002e0a037227 */ /* 0x000fe200078e00ff */
[----:B------:R-:W-:-:S03]  /*16e0*/  ISETP.GT.U32.AND P0, PT, R5, R38, PT ;  /* 0x000000260500720c */ /* 0x000fc60003f04070 */
[----:B------:R-:W-:Y:S02]  /*16f0*/  IMAD.MOV R3, RZ, RZ, -R3 ;  /* 0x000000ffff037224 */ /* 0x000fe400078e0a03 */
[--C-:B------:R-:W-:Y:S02]  /*1700*/  @!P3 IMAD.IADD R34, R34, 0x1, -R5.reuse ;  /* 0x000000012222b824 */ /* 0x100fe400078e0a05 */
[C---:B------:R-:W-:Y:S02]  /*1710*/  IMAD R46, R5.reuse, R3, R46 ;  /* 0x00000003052e7224 */ /* 0x040fe400078e022e */
[--C-:B------:R-:W-:Y:S01]  /*1720*/  @!P4 IMAD.IADD R42, R42, 0x1, -R5.reuse ;  /* 0x000000012a2ac824 */ /* 0x100fe200078e0a05 */
[C---:B------:R-:W-:Y:S01]  /*1730*/  ISETP.GT.U32.AND P3, PT, R5.reuse, R34, PT ;  /* 0x000000220500720c */ /* 0x040fe20003f64070 */
[----:B------:R-:W-:Y:S01]  /*1740*/  @!P5 IMAD.MOV R30, RZ, RZ, -R30 ;  /* 0x000000ffff1ed224 */ /* 0x000fe200078e0a1e */
[----:B------:R-:W-:Y:S01]  /*1750*/  ISETP.GT.U32.AND P4, PT, R5, R46, PT ;  /* 0x0000002e0500720c */ /* 0x000fe20003f84070 */
[--C-:B------:R-:W-:Y:S01]  /*1760*/  @!P0 IMAD.IADD R38, R38, 0x1, -R5.reuse ;  /* 0x0000000126268824 */ /* 0x100fe200078e0a05 */
[----:B------:R-:W-:Y:S01]  /*1770*/  ISETP.GE.AND P5, PT, R15, RZ, PT ;  /* 0x000000ff0f00720c */ /* 0x000fe20003fa6270 */
[----:B------:R-:W-:Y:S01]  /*1780*/  @!P6 IMAD.IADD R40, R40, 0x1, -R5 ;  /* 0x000000012828e824 */ /* 0x000fe200078e0a05 */
[----:B------:R-:W-:-:S02]  /*1790*/  IABS R15, R17 ;  /* 0x00000011000f7213 */ /* 0x000fc40000000000 */
[----:B------:R-:W-:Y:S02]  /*17a0*/  ISETP.GE.AND P0, PT, R7, RZ, PT ;  /* 0x000000ff0700720c */ /* 0x000fe40003f06270 */
[----:B------:R-:W-:Y:S02]  /*17b0*/  LOP3.LUT R7, R4, 0x7f, RZ, 0xc0, !PT ;  /* 0x0000007f04077812 */ /* 0x000fe400078ec0ff */
[----:B------:R-:W-:Y:S01]  /*17c0*/  ISETP.GT.U32.AND P6, PT, R5, R40, PT ;  /* 0x000000280500720c */ /* 0x000fe20003fc4070 */
[--C-:B------:R-:W-:Y:S01]  /*17d0*/  @!P3 IMAD.IADD R34, R34, 0x1, -R5.reuse ;  /* 0x000000012222b824 */ /* 0x100fe200078e0a05 */
[----:B------:R-:W-:Y:S01]  /*17e0*/  ISETP.GE.AND P3, PT, R13, RZ, PT ;  /* 0x000000ff0d00720c */ /* 0x000fe20003f66270 */
[----:B------:R-:W-:Y:S02]  /*17f0*/  @!P4 IMAD.IADD R46, R46, 0x1, -R5 ;  /* 0x000000012e2ec824 */ /* 0x000fe400078e0a05 */
[----:B------:R-:W-:Y:S01]  /*1800*/  @!P1 IMAD.MOV R34, RZ, RZ, -R34 ;  /* 0x000000ffff229224 */ /* 0x000fe200078e0a22 */
[----:B------:R-:W-:Y:S01]  /*1810*/  ISETP.GE.AND P1, PT, R11, RZ, PT ;  /* 0x000000ff0b00720c */ /* 0x000fe20003f26270 */
[----:B------:R-:W-:Y:S01]  /*1820*/  IMAD.HI.U32 R11, R10, R15, RZ ;  /* 0x0000000f0a0b7227 */ /* 0x000fe200078e00ff */
[----:B------:R-:W-:-:S03]  /*1830*/  ISETP.GT.U32.AND P4, PT, R5, R46, PT ;  /* 0x0000002e0500720c */ /* 0x000fc60003f84070 */
[----:B------:R-:W-:Y:S01]  /*1840*/  IMAD.MOV R50, RZ, RZ, -R11 ;  /* 0x000000ffff327224 */ /* 0x000fe200078e0a0b */
[----:B------:R-:W-:Y:S01]  /*1850*/  LOP3.LUT R11, R12, 0x26, RZ, 0xfc, !PT ;  /* 0x000000260c0b7812 */ /* 0x000fe200078efcff */
[----:B------:R-:W-:Y:S02]  /*1860*/  IMAD R230, R6, 0x80, R7 ;  /* 0x0000008006e67824 */ /* 0x000fe400078e0207 */
[C---:B------:R-:W-:Y:S01]  /*1870*/  IMAD R6, R5.reuse, R50, R15 ;  /* 0x0000003205067224 */ /* 0x040fe200078e020f */
[----:B------:R-:W-:Y:S01]  /*1880*/  IABS R50, R11 ;  /* 0x0000000b00327213 */ /* 0x000fe20000000000 */
[----:B------:R-:W-:Y:S01]  /*1890*/  IMAD.SHL.U32 R13, R4, 0x10, RZ ;  /* 0x00000010040d7824 */ /* 0x000fe200078e00ff */
[----:B------:R-:W-:Y:S01]  /*18a0*/  STL [R1+0x58], R230 ;  /* 0x000058e601007387 */ /* 0x000fe20000100800 */
[----:B------:R-:W-:Y:S01]  /*18b0*/  @!P5 IMAD.MOV R38, RZ, RZ, -R38 ;  /* 0x000000ffff26d224 */ /* 0x000fe200078e0a26 */
[C---:B------:R-:W-:Y:S01]  /*18c0*/  ISETP.GT.U32.AND P5, PT, R5.reuse, R44, PT ;  /* 0x0000002c0500720c */ /* 0x040fe20003fa4070 */
[--C-:B------:R-:W-:Y:S01]  /*18d0*/  @!P4 IMAD.IADD R46, R46, 0x1, -R5.reuse ;  /* 0x000000012e2ec824 */ /* 0x100fe200078e0a05 */
[----:B------:R-:W-:Y:S01]  /*18e0*/  ISETP.GT.U32.AND P4, PT, R5, R6, PT ;  /* 0x000000060500720c */ /* 0x000fe20003f84070 */
[--C-:B------:R-:W-:Y:S01]  /*18f0*/  @!P6 IMAD.IADD R40, R40, 0x1, -R5.reuse ;  /* 0x000000012828e824 */ /* 0x100fe200078e0a05 */
[----:B------:R-:W-:Y:S01]  /*1900*/  LOP3.LUT R48, R13, 0x70, RZ, 0xc0, !PT ;  /* 0x000000700d307812 */ /* 0x000fe200078ec0ff */
[----:B------:R-:W-:Y:S01]  /*1910*/  @!P3 IMAD.MOV R42, RZ, RZ, -R42 ;  /* 0x000000ffff2ab224 */ /* 0x000fe200078e0a2a */
[----:B------:R-:W-:Y:S01]  /*1920*/  ISETP.GE.AND P3, PT, R11, RZ, PT ;  /* 0x000000ff0b00720c */ /* 0x000fe20003f66270 */
[----:B------:R-:W-:Y:S01]  /*1930*/  @!P2 IMAD.MOV R40, RZ, RZ, -R40 ;  /* 0x000000ffff28a224 */ /* 0x000fe200078e0a28 */
[C---:B------:R-:W-:Y:S01]  /*1940*/  LOP3.LUT R13, R12.reuse, 0x28, RZ, 0xfc, !PT ;  /* 0x000000280c0d7812 */ /* 0x040fe200078efcff */
[----:B------:R-:W-:Y:S01]  /*1950*/  IMAD R3, R7, 0x80, R48 ;  /* 0x0000008007037824 */ /* 0x000fe200078e0230 */
[----:B------:R-:W-:Y:S01]  /*1960*/  LOP3.LUT R7, R12, 0x24, RZ, 0xfc, !PT ;  /* 0x000000240c077812 */ /* 0x000fe200078efcff */
[----:B------:R-:W-:Y:S01]  /*1970*/  IMAD.HI.U32 R11, R10, R50, RZ ;  /* 0x000000320a0b7227 */ /* 0x000fe200078e00ff */
[----:B------:R-:W-:Y:S01]  /*1980*/  IABS R52, R13 ;  /* 0x0000000d00347213 */ /* 0x000fe20000000000 */
[----:B------:R-:W-:Y:S01]  /*1990*/  STL [R1+0xc8], R96 ;  /* 0x0000c86001007387 */ /* 0x000fe20000100800 */
[----:B------:R-:W-:Y:S01]  /*19a0*/  IABS R48, R7 ;  /* 0x0000000700307213 */ /* 0x000fe20000000000 */
[--C-:B------:R-:W-:Y:S01]  /*19b0*/  @!P4 IMAD.IADD R6, R6, 0x1, -R5.reuse ;  /* 0x000000010606c824 */ /* 0x100fe200078e0a05 */
[----:B------:R-:W-:Y:S01]  /*19c0*/  ISETP.GE.AND P2, PT, R7, RZ, PT ;  /* 0x000000ff0700720c */ /* 0x000fe20003f46270 */
[----:B------:R-:W-:Y:S01]  /*19d0*/  @!P5 IMAD.IADD R44, R44, 0x1, -R5 ;  /* 0x000000012c2cd824 */ /* 0x000fe200078e0a05 */
[----:B------:R-:W-:Y:S01]  /*19e0*/  ISETP.GE.AND P6, PT, R17, RZ, PT ;  /* 0x000000ff1100720c */ /* 0x000fe20003fc6270 */
[----:B------:R-:W-:Y:S01]  /*19f0*/  IMAD.HI.U32 R7, R10, R48, RZ ;  /* 0x000000300a077227 */ /* 0x000fe200078e00ff */
[C---:B------:R-:W-:Y:S01]  /*1a00*/  ISETP.GT.U32.AND P4, PT, R5.reuse, R6, PT ;  /* 0x000000060500720c */ /* 0x040fe20003f84070 */
[----:B------:R-:W-:Y:S01]  /*1a10*/  STL [R1+0x11c], R144 ;  /* 0x00011c9001007387 */ /* 0x000fe20000100800 */
[----:B------:R-:W-:Y:S01]  /*1a20*/  ISETP.GT.U32.AND P5, PT, R5, R44, PT ;  /* 0x0000002c0500720c */ /* 0x000fe20003fa4070 */
[----:B------:R-:W-:-:S02]  /*1a30*/  IMAD.MOV R7, RZ, RZ, -R7 ;  /* 0x000000ffff077224 */ /* 0x000fc400078e0a07 */
[----:B------:R-:W-:Y:S01]  /*1a40*/  IMAD.MOV R11, RZ, RZ, -R11 ;  /* 0x000000ffff0b7224 */ /* 0x000fe200078e0a0b */
[----:B------:R-:W-:Y:S01]  /*1a50*/  STL [R1+0x118], R146 ;  /* 0x0001189201007387 */ /* 0x000fe20000100800 */
[C---:B------:R-:W-:Y:S02]  /*1a60*/  IMAD R48, R5.reuse, R7, R48 ;  /* 0x0000000705307224 */ /* 0x040fe400078e0230 */
[----:B------:R-:W-:Y:S01]  /*1a70*/  IMAD R50, R5, R11, R50 ;  /* 0x0000000b05327224 */ /* 0x000fe200078e0232 */
[----:B------:R-:W-:Y:S01]  /*1a80*/  STL [R1+0xa8], R136 ;  /* 0x0000a88801007387 */ /* 0x000fe20000100800 */
[----:B------:R-:W-:-:S03]  /*1a90*/  IMAD.HI.U32 R17, R10, R56, RZ ;  /* 0x000000380a117227 */ /* 0x000fc600078e00ff */
[----:B------:R-:W-:Y:S01]  /*1aa0*/  STL [R1+0x114], R145 ;  /* 0x0001149101007387 */ /* 0x000fe20000100800 */
[--C-:B------:R-:W-:Y:S01]  /*1ab0*/  @!P4 IMAD.IADD R6, R6, 0x1, -R5.reuse ;  /* 0x000000010606c824 */ /* 0x100fe200078e0a05 */
[----:B------:R-:W-:Y:S01]  /*1ac0*/  ISETP.GT.U32.AND P4, PT, R5, R48, PT ;  /* 0x000000300500720c */ /* 0x000fe20003f84070 */
[----:B------:R-:W-:Y:S01]  /*1ad0*/  @!P5 IMAD.IADD R44, R44, 0x1, -R5 ;  /* 0x000000012c2cd824 */ /* 0x000fe200078e0a05 */
[----:B------:R-:W-:Y:S01]  /*1ae0*/  ISETP.GE.AND P5, PT, R13, RZ, PT ;  /* 0x000000ff0d00720c */ /* 0x000fe20003fa6270 */
[----:B------:R-:W-:Y:S01]  /*1af0*/  IMAD.HI.U32 R13, R10, R52, RZ ;  /* 0x000000340a0d7227 */ /* 0x000fe200078e00ff */
[----:B------:R-:W-:Y:S03]  /*1b00*/  STL [R1+0x110], R140 ;  /* 0x0001108c01007387 */ /* 0x000fe60000100800 */
[----:B------:R-:W-:Y:S01]  /*1b10*/  IMAD.MOV R13, RZ, RZ, -R13 ;  /* 0x000000ffff0d7224 */ /* 0x000fe200078e0a0d */
[----:B------:R-:W-:Y:S01]  /*1b20*/  STL [R1+0x90], R116 ;  /* 0x0000907401007387 */ /* 0x000fe20000100800 */
[----:B------:R-:W-:-:S02]  /*1b30*/  IMAD.MOV R17, RZ, RZ, -R17 ;  /* 0x000000ffff117224 */ /* 0x000fc400078e0a11 */
[C---:B------:R-:W-:Y:S01]  /*1b40*/  IMAD R52, R5.reuse, R13, R52 ;  /* 0x0000000d05347224 */ /* 0x040fe200078e0234 */
[----:B------:R-:W-:Y:S01]  /*1b50*/  STL [R1+0x10c], R142 ;  /* 0x00010c8e01007387 */ /* 0x000fe20000100800 */
[----:B------:R-:W-:Y:S01]  /*1b60*/  @!P4 IMAD.IADD R48, R48, 0x1, -R5 ;  /* 0x000000013030c824 */ /* 0x000fe200078e0a05 */
[----:B------:R-:W-:Y:S01]  /*1b70*/  ISETP.GT.U32.AND P4, PT, R5, R50, PT ;  /* 0x000000320500720c */ /* 0x000fe20003f84070 */
[C---:B------:R-:W-:Y:S01]  /*1b80*/  IMAD.HI.U32 R13, R10.reuse, R62, RZ ;  /* 0x0000003e0a0d7227 */ /* 0x040fe200078e00ff */
[----:B------:R-:W-:Y:S03]  /*1b90*/  STL [R1+0x80], R112 ;  /* 0x0000807001007387 */ /* 0x000fe60000100800 */
[----:B------:R-:W-:-:S04]  /*1ba0*/  IMAD.HI.U32 R15, R10, R54, RZ ;  /* 0x000000360a0f7227 */ /* 0x000fc800078e00ff */
[C---:B------:R-:W-:Y:S01]  /*1bb0*/  IMAD R56, R5.reuse, R17, R56 ;  /* 0x0000001105387224 */ /* 0x040fe200078e0238 */
[----:B------:R-:W-:Y:S01]  /*1bc0*/  LOP3.LUT R17, R12, 0x2e, RZ, 0xfc, !PT ;  /* 0x0000002e0c117812 */ /* 0x000fe200078efcff */
[----:B------:R-:W-:Y:S02]  /*1bd0*/  IMAD.MOV R13, RZ, RZ, -R13 ;  /* 0x000000ffff0d7224 */ /* 0x000fe400078e0a0d */
[----:B------:R-:W-:Y:S01]  /*1be0*/  IMAD.MOV R15, RZ, RZ, -R15 ;  /* 0x000000ffff0f7224 */ /* 0x000fe200078e0a0f */
[----:B------:R-:W-:Y:S01]  /*1bf0*/  IABS R58, R17 ;  /* 0x00000011003a7213 */ /* 0x000fe20000000000 */
[----:B------:R-:W-:Y:S01]  /*1c00*/  @!P4 IMAD.IADD R50, R50, 0x1, -R5 ;  /* 0x000000013232c824 */ /* 0x000fe200078e0a05 */
[C---:B------:R-:W-:Y:S01]  /*1c10*/  ISETP.GT.U32.AND P4, PT, R5.reuse, R48, PT ;  /* 0x000000300500720c */ /* 0x040fe20003f84070 */
[C---:B------:R-:W-:Y:S01]  /*1c20*/  IMAD R62, R5.reuse, R13, R62 ;  /* 0x0000000d053e7224 */ /* 0x040fe200078e023e */
[----:B------:R-:W-:Y:S01]  /*1c30*/  LOP3.LUT R13, R12, 0x3c, RZ, 0xfc, !PT ;  /* 0x0000003c0c0d7812 */ /* 0x000fe200078efcff */
[----:B------:R-:W-:-:S02]  /*1c40*/  IMAD R54, R5, R15, R54 ;  /* 0x0000000f05367224 */ /* 0x000fc400078e0236 */
[----:B------:R-:W-:Y:S01]  /*1c50*/  IMAD.MOV.U32 R12, RZ, RZ, R6 ;  /* 0x000000ffff0c7224 */ /* 0x000fe200078e0006 */
[----:B------:R-:W-:Y:S01]  /*1c60*/  IABS R6, R230 ;  /* 0x000000e600067213 */ /* 0x000fe20000000000 */
[----:B------:R-:W-:Y:S01]  /*1c70*/  @!P1 IMAD.MOV R44, RZ, RZ, -R44 ;  /* 0x000000ffff2c9224 */ /* 0x000fe200078e0a2c */
[----:B------:R-:W-:Y:S01]  /*1c80*/  ISETP.GT.U32.AND P1, PT, R5, R50, PT ;  /* 0x000000320500720c */ /* 0x000fe20003f24070 */
[----:B------:R-:W-:-:S04]  /*1c90*/  IMAD.HI.U32 R7, R10, R58, RZ ;  /* 0x0000003a0a077227 */ /* 0x000fc800078e00ff */
[----:B------:R-:W-:Y:S01]  /*1ca0*/  @!P6 IMAD.MOV R12, RZ, RZ, -R12 ;  /* 0x000000ffff0ce224 */ /* 0x000fe200078e0a0c */
[C---:B------:R-:W-:Y:S01]  /*1cb0*/  ISETP.GT.U32.AND P6, PT, R5.reuse, R54, PT ;  /* 0x000000360500720c */ /* 0x040fe20003fc4070 */
[----:B------:R-:W-:Y:S01]  /*1cc0*/  @!P0 IMAD.MOV R46, RZ, RZ, -R46 ;  /* 0x000000ffff2e8224 */ /* 0x000fe200078e0a2e */
[----:B------:R-:W-:Y:S01]  /*1cd0*/  ISETP.GT.U32.AND P0, PT, R5, R52, PT ;  /* 0x000000340500720c */ /* 0x000fe20003f04070 */
[----:B------:R-:W-:-:S04]  /*1ce0*/  IMAD.HI.U32 R11, R10, R60, RZ ;  /* 0x0000003c0a0b7227 */ /* 0x000fc800078e00ff */
[----:B------:R-:W-:Y:S02]  /*1cf0*/  IMAD.MOV R15, RZ, RZ, -R7 ;  /* 0x000000ffff0f7224 */ /* 0x000fe400078e0a07 */
[----:B------:R-:W-:Y:S02]  /*1d00*/  IMAD.MOV R11, RZ, RZ, -R11 ;  /* 0x000000ffff0b7224 */ /* 0x000fe400078e0a0b */
[C---:B------:R-:W-:Y:S01]  /*1d10*/  IMAD R58, R5.reuse, R15, R58 ;  /* 0x0000000f053a7224 */ /* 0x040fe200078e023a */
[----:B------:R-:W-:Y:S01]  /*1d20*/  IABS R15, R13 ;  /* 0x0000000d000f7213 */ /* 0x000fe20000000000 */
[C---:B------:R-:W-:Y:S02]  /*1d30*/  IMAD R60, R5.reuse, R11, R60 ;  /* 0x0000000b053c7224 */ /* 0x040fe400078e023c */
[--C-:B------:R-:W-:Y:S01]  /*1d40*/  @!P1 IMAD.IADD R50, R50, 0x1, -R5.reuse ;  /* 0x0000000132329824 */ /* 0x100fe200078e0a05 */
[C---:B------:R-:W-:Y:S01]  /*1d50*/  ISETP.GT.U32.AND P1, PT, R5.reuse, R58, PT ;  /* 0x0000003a0500720c */ /* 0x040fe20003f24070 */
[--C-:B------:R-:W-:Y:S01]  /*1d60*/  @!P6 IMAD.IADD R54, R54, 0x1, -R5.reuse ;  /* 0x000000013636e824 */ /* 0x100fe200078e0a05 */
[C---:B------:R-:W-:Y:S01]  /*1d70*/  ISETP.GT.U32.AND P6, PT, R5.reuse, R62, PT ;  /* 0x0000003e0500720c */ /* 0x040fe20003fc4070 */
[--C-:B------:R-:W-:Y:S01]  /*1d80*/  @!P4 IMAD.IADD R48, R48, 0x1, -R5.reuse ;  /* 0x000000013030c824 */ /* 0x100fe200078e0a05 */
[C---:B------:R-:W-:Y:S01]  /*1d90*/  ISETP.GT.U32.AND P4, PT, R5.reuse, R56, PT ;  /* 0x000000380500720c */ /* 0x040fe20003f84070 */
[----:B------:R-:W-:Y:S01]  /*1da0*/  @!P0 IMAD.IADD R52, R52, 0x1, -R5 ;  /* 0x0000000134348824 */ /* 0x000fe200078e0a05 */
[----:B------:R-:W-:Y:S01]  /*1db0*/  ISETP.GT.U32.AND P0, PT, R5, R60, PT ;  /* 0x0000003c0500720c */ /* 0x000fe20003f04070 */
[----:B------:R-:W-:-:S04]  /*1dc0*/  IMAD.HI.U32 R11, R10, R66, RZ ;  /* 0x000000420a0b7227 */ /* 0x000fc800078e00ff */
[----:B------:R-:W-:-:S04]  /*1dd0*/  IMAD.HI.U32 R7, R10, R64, RZ ;  /* 0x000000400a077227 */ /* 0x000fc800078e00ff */
[----:B------:R-:W-:Y:S02]  /*1de0*/  @!P1 IMAD.IADD R58, R58, 0x1, -R5 ;  /* 0x000000013a3a9824 */ /* 0x000fe400078e0a05 */
[----:B------:R-:W-:Y:S02]  /*1df0*/  IMAD.MOV R11, RZ, RZ, -R11 ;  /* 0x000000ffff0b7224 */ /* 0x000fe400078e0a0b */
[----:B------:R-:W-:Y:S02]  /*1e00*/  IMAD.MOV R7, RZ, RZ, -R7 ;  /* 0x000000ffff077224 */ /* 0x000fe400078e0a07 */
[----:B------:R-:W-:Y:S01]  /*1e10*/  @!P2 IMAD.MOV R48, RZ, RZ, -R48 ;  /* 0x000000ffff30a224 */ /* 0x000fe200078e0a30 */
[C---:B------:R-:W-:Y:S01]  /*1e20*/  ISETP.GT.U32.AND P2, PT, R5.reuse, R54, PT ;  /* 0x000000360500720c */ /* 0x040fe20003f44070 */
[--C-:B------:R-:W-:Y:S02]  /*1e30*/  @!P6 IMAD.IADD R62, R62, 0x1, -R5.reuse ;  /* 0x000000013e3ee824 */ /* 0x100fe400078e0a05 */
[--C-:B------:R-:W-:Y:S01]  /*1e40*/  @!P4 IMAD.IADD R56, R56, 0x1, -R5.reuse ;  /* 0x000000013838c824 */ /* 0x100fe200078e0a05 */
[C---:B------:R-:W-:Y:S01]  /*1e50*/  ISETP.GT.U32.AND P4, PT, R5.reuse, R52, PT ;  /* 0x000000340500720c */ /* 0x040fe20003f84070 */
[----:B------:R-:W-:Y:S01]  /*1e60*/  @!P0 IMAD.IADD R60, R60, 0x1, -R5 ;  /* 0x000000013c3c8824 */ /* 0x000fe200078e0a05 */
[C---:B------:R-:W-:Y:S01]  /*1e70*/  ISETP.GT.U32.AND P0, PT, R5.reuse, R58, PT ;  /* 0x0000003a0500720c */ /* 0x040fe20003f04070 */
[C---:B------:R-:W-:Y:S01]  /*1e80*/  IMAD R66, R5.reuse, R11, R66 ;  /* 0x0000000b05427224 */ /* 0x040fe200078e0242 */
[C---:B------:R-:W-:Y:S01]  /*1e90*/  ISETP.GT.U32.AND P1, PT, R5.reuse, R56, PT ;  /* 0x000000380500720c */ /* 0x040fe20003f24070 */
[----:B------:R-:W-:Y:S01]  /*1ea0*/  IMAD.HI.U32 R11, R10, R70, RZ ;  /* 0x000000460a0b7227 */ /* 0x000fe200078e00ff */
[----:B------:R-:W-:-:S03]  /*1eb0*/  ISETP.GT.U32.AND P6, PT, R5, R60, PT ;  /* 0x0000003c0500720c */ /* 0x000fc60003fc4070 */
[C---:B------:R-:W-:Y:S02]  /*1ec0*/  IMAD R64, R5.reuse, R7, R64 ;  /* 0x0000000705407224 */ /* 0x040fe400078e0240 */
[----:B------:R-:W-:Y:S01]  /*1ed0*/  @!P3 IMAD.MOV R50, RZ, RZ, -R50 ;  /* 0x000000ffff32b224 */ /* 0x000fe200078e0a32 */
[----:B------:R-:W-:Y:S01]  /*1ee0*/  ISETP.GT.U32.AND P3, PT, R5, R62, PT ;  /* 0x0000003e0500720c */ /* 0x000fe20003f64070 */
[----:B------:R-:W-:-:S04]  /*1ef0*/  IMAD.HI.U32 R7, R10, R68, RZ ;  /* 0x000000440a077227 */ /* 0x000fc800078e00ff */
[----:B------:R-:W-:Y:S02]  /*1f00*/  IMAD.MOV R11, RZ, RZ, -R11 ;  /* 0x000000ffff0b7224 */ /* 0x000fe400078e0a0b */
[----:B------:R-:W-:Y:S02]  /*1f10*/  IMAD.MOV R7, RZ, RZ, -R7 ;  /* 0x000000ffff077224 */ /* 0x000fe400078e0a07 */
[C---:B------:R-:W-:Y:S02]  /*1f20*/  IMAD R70, R5.reuse, R11, R70 ;  /* 0x0000000b05467224 */ /* 0x040fe400078e0246 */
[C---:B------:R-:W-:Y:S02]  /*1f30*/  IMAD R68, R5.reuse, R7, R68 ;  /* 0x0000000705447224 */ /* 0x040fe400078e0244 */
[----:B------:R-:W-:Y:S02]  /*1f40*/  IMAD.MOV.U32 R7, RZ, RZ, R15 ;  /* 0x000000ffff077224 */ /* 0x000fe400078e000f */
[--C-:B------:R-:W-:Y:S01]  /*1f50*/  @!P2 IMAD.IADD R54, R54, 0x1, -R5.reuse ;  /* 0x000000013636a824 */ /* 0x100fe200078e0a05 */
[C---:B------:R-:W-:Y:S01]  /*1f60*/  ISETP.GT.U32.AND P2, PT, R5.reuse, R66, PT ;  /* 0x000000420500720c */ /* 0x040fe20003f44070 */
[----:B------:R-:W-:Y:S01]  /*1f70*/  @!P0 IMAD.IADD R58, R58, 0x1, -R5 ;  /* 0x000000013a3a8824 */ /* 0x000fe200078e0a05 */
[----:B------:R-:W-:Y:S01]  /*1f80*/  ISETP.GT.U32.AND P0, PT, R5, R70, PT ;  /* 0x000000460500720c */ /* 0x000fe20003f04070 */
[----:B------:R-:W-:-:S04]  /*1f90*/  IMAD.HI.U32 R9, R9, R6, RZ ;  /* 0x0000000609097227 */ /* 0x000fc800078e00ff */
[----:B------:R-:W-:-:S04]  /*1fa0*/  IMAD.HI.U32 R10, R10, R7, RZ ;  /* 0x000000070a0a7227 */ /* 0x000fc800078e00ff */
[--C-:B------:R-:W-:Y:S01]  /*1fb0*/  @!P3 IMAD.IADD R62, R62, 0x1, -R5.reuse ;  /* 0x000000013e3eb824 */ /* 0x100fe200078e0a05 */
[----:B------:R-:W-:Y:S01]  /*1fc0*/  ISETP.GE.AND P3, PT, R19, RZ, PT ;  /* 0x000000ff1300720c */ /* 0x000fe20003f66270 */
[--C-:B------:R-:W-:Y:S01]  /*1fd0*/  @!P1 IMAD.IADD R56, R56, 0x1, -R5.reuse ;  /* 0x0000000138389824 */ /* 0x100fe200078e0a05 */
[C---:B------:R-:W-:Y:S01]  /*1fe0*/  ISETP.GT.U32.AND P1, PT, R5.reuse, R68, PT ;  /* 0x000000440500720c */ /* 0x040fe20003f24070 */
[----:B------:R-:W-:Y:S01]  /*1ff0*/  @!P4 IMAD.IADD R52, R52, 0x1, -R5 ;  /* 0x000000013434c824 */ /* 0x000fe200078e0a05 */
[----:B------:R-:W-:Y:S01]  /*2000*/  ISETP.GT.U32.AND P4, PT, R5, R64, PT ;  /* 0x000000400500720c */ /* 0x000fe20003f84070 */
[----:B------:R-:W-:Y:S02]  /*2010*/  IMAD.MOV R9, RZ, RZ, -R9 ;  /* 0x000000ffff097224 */ /* 0x000fe400078e0a09 */
[----:B------:R-:W-:Y:S02]  /*2020*/  IMAD.MOV R10, RZ, RZ, -R10 ;  /* 0x000000ffff0a7224 */ /* 0x000fe400078e0a0a */
[----:B------:R-:W-:-:S02]  /*2030*/  IMAD R9, R8, R9, R6 ;  /* 0x0000000908097224 */ /* 0x000fc400078e0206 */
[----:B------:R-:W-:Y:S02]  /*2040*/  IMAD R10, R5, R10, R7 ;  /* 0x0000000a050a7224 */ /* 0x000fe400078e0207 */
[--C-:B------:R-:W-:Y:S01]  /*2050*/  @!P2 IMAD.IADD R66, R66, 0x1, -R5.reuse ;  /* 0x000000014242a824 */ /* 0x100fe200078e0a05 */
[----:B------:R-:W-:Y:S01]  /*2060*/  ISETP.GE.AND P2, PT, R17, RZ, PT ;  /* 0x000000ff1100720c */ /* 0x000fe20003f46270 */
[--C-:B------:R-:W-:Y:S01]  /*2070*/  @!P0 IMAD.IADD R70, R70, 0x1, -R5.reuse ;  /* 0x0000000146468824 */ /* 0x100fe200078e0a05 */
[----:B------:R-:W-:Y:S01]  /*2080*/  ISETP.GT.U32.AND P0, PT, R8, R9, PT ;  /* 0x000000090800720c */ /* 0x000fe20003f04070 */
[--C-:B------:R-:W-:Y:S01]  /*2090*/  @!P6 IMAD.IADD R60, R60, 0x1, -R5.reuse ;  /* 0x000000013c3ce824 */ /* 0x100fe200078e0a05 */
[C---:B------:R-:W-:Y:S01]  /*20a0*/  ISETP.GT.U32.AND P6, PT, R5.reuse, R10, PT ;  /* 0x0000000a0500720c */ /* 0x040fe20003fc4070 */
[----:B------:R-:W-:Y:S01]  /*20b0*/  @!P3 IMAD.MOV R54, RZ, RZ, -R54 ;  /* 0x000000ffff36b224 */ /* 0x000fe200078e0a36 */
[----:B------:R-:W-:Y:S01]  /*20c0*/  ISETP.GT.U32.AND P3, PT, R5, R66, PT ;  /* 0x000000420500720c */ /* 0x000fe20003f64070 */
[--C-:B------:R-:W-:Y:S01]  /*20d0*/  @!P1 IMAD.IADD R68, R68, 0x1, -R5.reuse ;  /* 0x0000000144449824 */ /* 0x100fe200078e0a05 */
[----:B------:R-:W-:Y:S01]  /*20e0*/  ISETP.GE.AND P1, PT, R23, RZ, PT ;  /* 0x000000ff1700720c */ /* 0x000fe20003f26270 */
[--C-:B------:R-:W-:Y:S01]  /*20f0*/  @!P4 IMAD.IADD R64, R64, 0x1, -R5.reuse ;  /* 0x000000014040c824 */ /* 0x100fe200078e0a05 */
[----:B------:R-:W-:Y:S01]  /*2100*/  ISETP.GE.AND P4, PT, R21, RZ, PT ;  /* 0x000000ff1500720c */ /* 0x000fe20003f86270 */
[----:B------:R-:W-:Y:S01]  /*2110*/  @!P5 IMAD.MOV R52, RZ, RZ, -R52 ;  /* 0x000000ffff34d224 */ /* 0x000fe200078e0a34 */
[----:B------:R-:W1:Y:S01]  /*2120*/  LDC.64 R6, c[0x0][0x230] ;  /* 0x00008c00ff067b82 */ /* 0x000e620000000a00 */
[----:B------:R-:W-:Y:S01]  /*2130*/  @!P2 IMAD.MOV R58, RZ, RZ, -R58 ;  /* 0x000000ffff3aa224 */ /* 0x000fe200078e0a3a */
[----:B------:R-:W-:Y:S01]  /*2140*/  ISETP.GT.U32.AND P5, PT, R5, R64, PT ;  /* 0x000000400500720c */ /* 0x000fe20003fa4070 */
[----:B------:R-:W-:Y:S01]  /*2150*/  @!P0 IMAD.IADD R9, R9, 0x1, -R8 ;  /* 0x0000000109098824 */ /* 0x000fe200078e0a08 */
[----:B------:R-:W-:Y:S01]  /*2160*/  ISETP.GE.AND P2, PT, R25, RZ, PT ;  /* 0x000000ff1900720c */ /* 0x000fe20003f46270 */
[--C-:B------:R-:W-:Y:S01]  /*2170*/  @!P6 IMAD.IADD R10, R10, 0x1, -R5.reuse ;  /* 0x000000010a0ae824 */ /* 0x100fe200078e0a05 */
[----:B------:R-:W-:Y:S01]  /*2180*/  ISETP.GT.U32.AND P6, PT, R5, R70, PT ;  /* 0x000000460500720c */ /* 0x000fe20003fc4070 */
[--C-:B------:R-:W-:Y:S01]  /*2190*/  @!P3 IMAD.IADD R66, R66, 0x1, -R5.reuse ;  /* 0x000000014242b824 */ /* 0x100fe200078e0a05 */
[----:B------:R-:W-:Y:S01]  /*21a0*/  ISETP.GE.AND P3, PT, R29, RZ, PT ;  /* 0x000000ff1d00720c */ /* 0x000fe20003f66270 */
[----:B------:R-:W-:Y:S01]  /*21b0*/  @!P1 IMAD.MOV R60, RZ, RZ, -R60 ;  /* 0x000000ffff3c9224 */ /* 0x000fe200078e0a3c */
[----:B------:R-:W-:Y:S01]  /*21c0*/  ISETP.GT.U32.AND P1, PT, R8, R9, PT ;  /* 0x000000090800720c */ /* 0x000fe20003f24070 */
[----:B------:R-:W-:Y:S01]  /*21d0*/  @!P4 IMAD.MOV R56, RZ, RZ, -R56 ;  /* 0x000000ffff38c224 */ /* 0x000fe200078e0a38 */
[C---:B------:R-:W-:Y:S01]  /*21e0*/  ISETP.GT.U32.AND P4, PT, R5.reuse, R68, PT ;  /* 0x000000440500720c */ /* 0x040fe20003f84070 */
[----:B------:R-:W-:Y:S01]  /*21f0*/  IMAD R23, R152, 0xb, RZ ;  /* 0x0000000b98177824 */ /* 0x000fe200078e02ff */
[----:B------:R-:W-:Y:S01]  /*2200*/  ISETP.GT.U32.AND P0, PT, R5, R10, PT ;  /* 0x0000000a0500720c */ /* 0x000fe20003f04070 */
[--C-:B------:R-:W-:Y:S01]  /*2210*/  @!P5 IMAD.IADD R64, R64, 0x1, -R5.reuse ;  /* 0x000000014040d824 */ /* 0x100fe200078e0a05 */
[----:B------:R-:W-:Y:S01]  /*2220*/  ISETP.GE.AND P5, PT, R27, RZ, PT ;  /* 0x000000ff1b00720c */ /* 0x000fe20003fa6270 */
[----:B------:R-:W-:Y:S01]  /*2230*/  @!P2 IMAD.MOV R62, RZ, RZ, -R62 ;  /* 0x000000ffff3ea224 */ /* 0x000fe200078e0a3e */
[----:B------:R-:W-:Y:S01]  /*2240*/  ISETP.NE.AND P2, PT, R157, RZ, PT ;  /* 0x000000ff9d00720c */ /* 0x000fe20003f45270 */
[--C-:B------:R-:W-:Y:S01]  /*2250*/  @!P6 IMAD.IADD R70, R70, 0x1, -R5.reuse ;  /* 0x000000014646e824 */ /* 0x100fe200078e0a05 */
[----:B------:R-:W-:Y:S01]  /*2260*/  ISETP.GE.AND P6, PT, R33, RZ, PT ;  /* 0x000000ff2100720c */ /* 0x000fe20003fc6270 */
[----:B------:R-:W-:Y:S01]  /*2270*/  @!P3 IMAD.MOV R66, RZ, RZ, -R66 ;  /* 0x000000ffff42b224 */ /* 0x000fe200078e0a42 */
[----:B------:R-:W-:Y:S01]  /*2280*/  ISETP.GE.AND P3, PT, R230, RZ, PT ;  /* 0x000000ffe600720c */ /* 0x000fe20003f66270 */
[----:B------:R-:W-:Y:S01]  /*2290*/  @!P1 IMAD.IADD R9, R9, 0x1, -R8 ;  /* 0x0000000109099824 */ /* 0x000fe200078e0a08 */
[----:B------:R-:W-:Y:S01]  /*22a0*/  ISETP.NE.AND P1, PT, R156, RZ, PT ;  /* 0x000000ff9c00720c */ /* 0x000fe20003f25270 */
[--C-:B------:R-:W-:Y:S01]  /*22b0*/  @!P4 IMAD.IADD R68, R68, 0x1, -R5.reuse ;  /* 0x000000014444c824 */ /* 0x100fe200078e0a05 */
[----:B------:R-:W-:Y:S01]  /*22c0*/  ISETP.GE.AND P4, PT, R31, RZ, PT ;  /* 0x000000ff1f00720c */ /* 0x000fe20003f86270 */
[----:B------:R-:W-:Y:S01]  /*22d0*/  @!P0 IMAD.IADD R10, R10, 0x1, -R5 ;  /* 0x000000010a0a8824 */ /* 0x000fe200078e0a05 */
[----:B------:R-:W-:Y:S01]  /*22e0*/  ISETP.GE.AND P0, PT, R13, RZ, PT ;  /* 0x000000ff0d00720c */ /* 0x000fe20003f06270 */
[----:B------:R-:W-:Y:S01]  /*22f0*/  @!P5 IMAD.MOV R64, RZ, RZ, -R64 ;  /* 0x000000ffff40d224 */ /* 0x000fe200078e0a40 */
[----:B------:R-:W-:Y:S01]  /*2300*/  LOP3.LUT R5, RZ, R157, RZ, 0x33, !PT ;  /* 0x0000009dff057212 */ /* 0x000fe200078e33ff */
[C---:B-1----:R-:W-:Y:S01]  /*2310*/  VIADD R4, R6.reuse, 0xfffffffc ;  /* 0xfffffffc06047836 */ /* 0x042fe20000000000 */
[----:B------:R-:W1:Y:S01]  /*2320*/  LDC R25, c[0x0][0x230] ;  /* 0x00008c00ff197b82 */ /* 0x000e620000000800 */
[----:B------:R-:W-:Y:S01]  /*2330*/  @!P6 IMAD.MOV R70, RZ, RZ, -R70 ;  /* 0x000000ffff46e224 */ /* 0x000fe200078e0a46 */
[C---:B------:R-:W-:Y:S01]  /*2340*/  SEL R244, R5.reuse, R12, !P2 ;  /* 0x0000000c05f47207 */ /* 0x040fe20005000000 */
[----:B------:R-:W-:Y:S01]  /*2350*/  @!P3 IMAD.MOV R9, RZ, RZ, -R9 ;  /* 0x000000ffff09b224 */ /* 0x000fe200078e0a09 */
[C---:B------:R-:W-:Y:S01]  /*2360*/  SEL R14, R5.reuse, R14, !P2 ;  /* 0x0000000e050e7207 */ /* 0x040fe20005000000 */
[----:B------:R-:W-:Y:S01]  /*2370*/  VIADD R17, R6, 0xffffffff ;  /* 0xffffffff06117836 */ /* 0x000fe20000000000 */
[----:B------:R-:W-:Y:S01]  /*2380*/  @!P1 LOP3.LUT R9, RZ, R156, RZ, 0x33, !PT ;  /* 0x0000009cff099212 */ /* 0x000fe200078e33ff */
[----:B------:R-:W-:Y:S01]  /*2390*/  @!P4 IMAD.MOV R68, RZ, RZ, -R68 ;  /* 0x000000ffff44c224 */ /* 0x000fe200078e0a44 */
[C---:B------:R-:W-:Y:S01]  /*23a0*/  SEL R16, R5.reuse, R16, !P2 ;  /* 0x0000001005107207 */ /* 0x040fe20005000000 */
[----:B------:R-:W-:Y:S01]  /*23b0*/  @!P0 IMAD.MOV R10, RZ, RZ, -R10 ;  /* 0x000000ffff0a8224 */ /* 0x000fe200078e0a0a */
[----:B------:R-:W-:Y:S01]  /*23c0*/  SEL R18, R5, R18, !P2 ;  /* 0x0000001205127207 */ /* 0x000fe20005000000 */
[----:B------:R-:W-:Y:S01]  /*23d0*/  IMAD R7, R9, R7, RZ ;  /* 0x0000000709077224 */ /* 0x000fe200078e02ff */
[C---:B------:R-:W-:Y:S01]  /*23e0*/  SEL R20, R5.reuse, R20, !P2 ;  /* 0x0000001405147207 */ /* 0x040fe20005000000 */
[----:B------:R-:W-:Y:S01]  /*23f0*/  IMAD R92, R14, UR5, RZ ;  /* 0x000000050e5c7c24 */ /* 0x000fe2000f8e02ff */
[C---:B------:R-:W-:Y:S01]  /*2400*/  SEL R22, R5.reuse, R22, !P2 ;  /* 0x0000001605167207 */ /* 0x040fe20005000000 */
[----:B------:R-:W-:Y:S01]  /*2410*/  IMAD R91, R16, UR5, RZ ;  /* 0x00000005105b7c24 */ /* 0x000fe2000f8e02ff */
[C---:B------:R-:W-:Y:S01]  /*2420*/  SEL R24, R5.reuse, R24, !P2 ;  /* 0x0000001805187207 */ /* 0x040fe20005000000 */
[----:B------:R-:W-:Y:S01]  /*2430*/  IMAD R90, R18, UR5, RZ ;  /* 0x00000005125a7c24 */ /* 0x000fe2000f8e02ff */
[C---:B------:R-:W-:Y:S01]  /*2440*/  SEL R26, R5.reuse, R26, !P2 ;  /* 0x0000001a051a7207 */ /* 0x040fe20005000000 */
[----:B------:R-:W-:Y:S01]  /*2450*/  IMAD R14, R20, UR5, RZ ;  /* 0x00000005140e7c24 */ /* 0x000fe2000f8e02ff */
[C---:B------:R-:W-:Y:S01]  /*2460*/  SEL R28, R5.reuse, R28, !P2 ;  /* 0x0000001c051c7207 */ /* 0x040fe20005000000 */
[----:B------:R-:W-:Y:S01]  /*2470*/  STL [R1+0x20], R92 ;  /* 0x0000205c01007387 */ /* 0x000fe20000100800 */
        /* <DEDUP_REMOVED lines=12> */
[----:B------:R-:W-:Y:S01]  /*2540*/  SEL R237, R5, R42, !P2 ;  /* 0x0000002a05ed7207 */ /* 0x000fe20005000000 */
        /* <DEDUP_REMOVED lines=26> */
[----:B------:R2:W-:Y:S01]  /*26f0*/  STL [R1+0x14], R14 ;  /* 0x0000140e01007387 */ /* 0x0005e20000100800 */
[C---:B------:R-:W-:Y:S01]  /*2700*/  SEL R13, R5.reuse, R70, !P2 ;  /* 0x00000046050d7207 */ /* 0x040fe20005000000 */
[----:B------:R-:W-:Y:S01]  /*2710*/  IMAD R246, R246, UR5, RZ ;  /* 0x00000005f6f67c24 */ /* 0x000fe2000f8e02ff */
[C---:B------:R-:W-:Y:S01]  /*2720*/  SEL R15, R5.reuse, R10, !P2 ;  /* 0x0000000a050f7207 */ /* 0x040fe20005000000 */
[C---:B------:R-:W-:Y:S01]  /*2730*/  VIADD R10, R6.reuse, 0xfffffffd ;  /* 0xfffffffd060a7836 */ /* 0x040fe20000000000 */
[----:B------:R-:W-:Y:S01]  /*2740*/  SEL R12, R5, R72, !P2 ;  /* 0x00000048050c7207 */ /* 0x000fe20005000000 */
[----:B------:R-:W-:Y:S01]  /*2750*/  VIADD R5, R6, 0xfffffffe ;  /* 0xfffffffe06057836 */ /* 0x000fe20000000000 */
[----:B------:R-:W-:Y:S01]  /*2760*/  ISETP.GE.U32.AND P5, PT, R4, 0x7fffffbd, PT ;  /* 0x7fffffbd0400780c */ /* 0x000fe20003fa6070 */
[----:B------:R-:W-:Y:S01]  /*2770*/  IMAD.SHL.U32 R4, R7, 0x4, RZ ;  /* 0x0000000407047824 */ /* 0x000fe200078e00ff */
[----:B------:R-:W-:Y:S01]  /*2780*/  LEA R63, P2, R208, UR8, 0x2 ;  /* 0x00000008d03f7c11 */ /* 0x000fe2000f8410ff */
[----:B------:R-:W-:Y:S01]  /*2790*/  STL [R1+0x38], R100 ;  /* 0x0000386401007387 */ /* 0x000fe20000100800 */
[----:B------:R-:W-:Y:S01]  /*27a0*/  ISETP.GE.U32.AND P4, PT, R5, 0x7fffffbf, PT ;  /* 0x7fffffbf0500780c */ /* 0x000fe20003f86070 */
[----:B------:R-:W-:Y:S01]  /*27b0*/  VIADD R5, R6, 0xffffffdf ;  /* 0xffffffdf06057836 */ /* 0x000fe20000000000 */
[----:B------:R-:W-:Y:S01]  /*27c0*/  IADD3 R88, P1, R4, UR6, RZ ;  /* 0x0000000604587c10 */ /* 0x000fe2000ff3e0ff */
[----:B------:R-:W-:Y:S01]  /*27d0*/  IMAD R248, R248, UR5, RZ ;  /* 0x00000005f8f87c24 */ /* 0x000fe2000f8e02ff */
[----:B------:R-:W-:Y:S01]  /*27e0*/  ISETP.GE.U32.AND P0, PT, R10, 0x7fffffbe, PT ;  /* 0x7fffffbe0a00780c */ /* 0x000fe20003f06070 */
[----:B------:R-:W-:Y:S01]  /*27f0*/  IMAD R10, R22, UR5, RZ ;  /* 0x00000005160a7c24 */ /* 0x000fe2000f8e02ff */
[----:B------:R-:W-:Y:S01]  /*2800*/  ISETP.GE.U32.AND P6, PT, R5, 0x7fffffa0, PT ;  /* 0x7fffffa00500780c */ /* 0x000fe20003fc6070 */
[----:B------:R-:W-:Y:S01]  /*2810*/  IMAD R250, R250, UR5, RZ ;  /* 0x00000005fafa7c24 */ /* 0x000fe2000f8e02ff */
[----:B------:R-:W-:Y:S01]  /*2820*/  LEA.HI.X.SX32 R89, R7, UR7, 0x2, P1 ;  /* 0x0000000707597c11 */ /* 0x000fe200088f16ff */
[----:B------:R-:W-:Y:S01]  /*2830*/  IMAD R252, R252, UR5, RZ ;  /* 0x00000005fcfc7c24 */ /* 0x000fe2000f8e02ff */
[----:B------:R-:W-:Y:S01]  /*2840*/  LEA.HI.X.SX32 R5, R208, UR9, 0x2, P2 ;  /* 0x00000009d0057c11 */ /* 0x000fe200090f16ff */
[----:B------:R3:W-:Y:S01]  /*2850*/  STL [R1+0x10], R10 ;  /* 0x0000100a01007387 */ /* 0x0007e20000100800 */
[----:B------:R-:W-:Y:S01]  /*2860*/  LEA R38, P1, R92, R63, 0x2 ;  /* 0x0000003f5c267211 */ /* 0x000fe200078210ff */
[----:B------:R-:W-:Y:S01]  /*2870*/  IMAD R228, R228, UR5, RZ ;  /* 0x00000005e4e47c24 */ /* 0x000fe2000f8e02ff */
[----:B------:R-:W-:Y:S01]  /*2880*/  ISETP.GE.U32.AND P3, PT, R17, 0x7fffffc0, PT ;  /* 0x7fffffc01100780c */ /* 0x000fe20003f66070 */
[----:B------:R-:W-:Y:S01]  /*2890*/  STL [R1+0x30], R97 ;  /* 0x0000306101007387 */ /* 0x000fe20000100800 */
[----:B------:R-:W-:Y:S01]  /*28a0*/  LEA.HI.X.SX32 R39, R92, R5, 0x2, P1 ;  /* 0x000000055c277211 */ /* 0x000fe200008f16ff */
[----:B------:R-:W-:Y:S01]  /*28b0*/  IMAD R227, R227, UR5, RZ ;  /* 0x00000005e3e37c24 */ /* 0x000fe2000f8e02ff */
[----:B------:R-:W-:Y:S01]  /*28c0*/  LEA R138, P1, R91, R63, 0x2 ;  /* 0x0000003f5b8a7211 */ /* 0x000fe200078210ff */
[----:B------:R-:W-:Y:S01]  /*28d0*/  STL [R1+0xf8], R134 ;  /* 0x0000f88601007387 */ /* 0x000fe20000100800 */
[----:B------:R-:W-:Y:S01]  /*28e0*/  IMAD R226, R226, UR5, RZ ;  /* 0x00000005e2e27c24 */ /* 0x000fe2000f8e02ff */
[-C--:B------:R-:W-:Y:S01]  /*28f0*/  IADD3 R220, P2, R96, R88.reuse, RZ ;  /* 0x0000005860dc7210 */ /* 0x080fe20007f5e0ff */
[----:B------:R-:W-:Y:S01]  /*2900*/  IMAD R209, R209, UR5, RZ ;  /* 0x00000005d1d17c24 */ /* 0x000fe2000f8e02ff */
[----:B------:R-:W-:Y:S01]  /*2910*/  LEA.HI.X.SX32 R139, R91, R5, 0x2, P1 ;  /* 0x000000055b8b7211 */ /* 0x000fe200008f16ff */
[----:B------:R5:W-:Y:S01]  /*2920*/  STL [R1+0xc], R9 ;  /* 0x00000c0901007387 */ /* 0x000be20000100800 */
[----:B------:R-:W-:Y:S01]  /*2930*/  LEA R94, P1, R90, R63, 0x2 ;  /* 0x0000003f5a5e7211 */ /* 0x000fe200078210ff */
[C---:B------:R-:W-:Y:S01]  /*2940*/  IMAD R22, R152.reuse, 0x34, RZ ;  /* 0x0000003498167824 */ /* 0x040fe200078e02ff */
[C---:B------:R-:W-:Y:S01]  /*2950*/  LEA.HI.X.SX32 R221, R152.reuse, R89, 0x2, P2 ;  /* 0x0000005998dd7211 */ /* 0x040fe200010f16ff */
[----:B------:R-:W-:Y:S01]  /*2960*/  IMAD R19, R152, 0x38, RZ ;  /* 0x0000003898137824 */ /* 0x000fe200078e02ff */
[----:B------:R-:W-:Y:S01]  /*2970*/  LEA.HI.X.SX32 R95, R90, R5, 0x2, P1 ;  /* 0x000000055a5f7211 */ /* 0x000fe200008f16ff */
[----:B------:R-:W-:Y:S01]  /*2980*/  IMAD R155, R155, UR5, RZ ;  /* 0x000000059b9b7c24 */ /* 0x000fe2000f8e02ff */
[----:B------:R-:W-:Y:S01]  /*2990*/  LEA R68, P1, R14, R63, 0x2 ;  /* 0x0000003f0e447211 */ /* 0x000fe200078210ff */
[----:B------:R-:W-:Y:S01]  /*29a0*/  STL [R1+0x2c], R22 ;  /* 0x00002c1601007387 */ /* 0x000fe20000100800 */
[----:B------:R-:W-:Y:S01]  /*29b0*/  IMAD R17, R152, 0x3c, RZ ;  /* 0x0000003c98117824 */ /* 0x000fe200078e02ff */
[-C--:B------:R-:W-:Y:S01]  /*29c0*/  IADD3 R216, P2, R136, R88.reuse, RZ ;  /* 0x0000005888d87210 */ /* 0x080fe20007f5e0ff */
[----:B------:R-:W-:Y:S01]  /*29d0*/  IMAD R8, R8, UR5, RZ ;  /* 0x0000000508087c24 */ /* 0x000fe2000f8e02ff */
[----:B------:R-:W-:Y:S01]  /*29e0*/  LEA.HI.X.SX32 R69, R14, R5, 0x2, P1 ;  /* 0x000000050e457211 */ /* 0x000fe200008f16ff */
[----:B--2---:R-:W-:Y:S01]  /*29f0*/  IMAD R14, R26, UR5, RZ ;  /* 0x000000051a0e7c24 */ /* 0x004fe2000f8e02ff */
[----:B------:R-:W-:Y:S01]  /*2a00*/  LEA R60, P1, R10, R63, 0x2 ;  /* 0x0000003f0a3c7211 */ /* 0x000fe200078210ff */
[----:B------:R-:W-:Y:S01]  /*2a10*/  STL [R1+0xf4], R133 ;  /* 0x0000f48501007387 */ /* 0x000fe20000100800 */
[----:B------:R-:W-:Y:S01]  /*2a20*/  IMAD R12, R12, UR5, RZ ;  /* 0x000000050c0c7c24 */ /* 0x000fe2000f8e02ff */
[----:B------:R-:W-:Y:S01]  /*2a30*/  LEA.HI.X.SX32 R217, R146, R89, 0x2, P2 ;  /* 0x0000005992d97211 */ /* 0x000fe200010f16ff */
[----:B------:R-:W-:Y:S01]  /*2a40*/  IMAD R21, R152, 0x12, RZ ;  /* 0x0000001298157824 */ /* 0x000fe200078e02ff */
[----:B------:R-:W-:Y:S01]  /*2a50*/  LEA.HI.X.SX32 R61, R10, R5, 0x2, P1 ;  /* 0x000000050a3d7211 */ /* 0x000fe200008f16ff */
[----:B---3--:R-:W-:Y:S01]  /*2a60*/  IMAD R10, R28, UR5, RZ ;  /* 0x000000051c0a7c24 */ /* 0x008fe2000f8e02ff */
[C---:B------:R-:W-:Y:S01]  /*2a70*/  LEA R44, P1, R9.reuse, R63, 0x2 ;  /* 0x0000003f092c7211 */ /* 0x040fe200078210ff */
[----:B------:R2:W-:Y:S01]  /*2a80*/  STL [R1+0x8], R14 ;  /* 0x0000080e01007387 */ /* 0x0005e20000100800 */
[-C--:B------:R-:W-:Y:S01]  /*2a90*/  IADD3 R206, P2, R116, R88.reuse, RZ ;  /* 0x0000005874ce7210 */ /* 0x080fe20007f5e0ff */
[----:B------:R-:W-:Y:S01]  /*2aa0*/  IMAD R92, R152, 0x19, RZ ;  /* 0x00000019985c7824 */ /* 0x000fe200078e02ff */
[----:B------:R-:W-:Y:S01]  /*2ab0*/  LEA.HI.X.SX32 R45, R9, R5, 0x2, P1 ;  /* 0x00000005092d7211 */ /* 0x000fe200008f16ff */
[----:B-----5:R-:W-:Y:S01]  /*2ac0*/  IMAD R9, R30, UR5, RZ ;  /* 0x000000051e097c24 */ /* 0x020fe2000f8e02ff */
[----:B------:R-:W-:Y:S01]  /*2ad0*/  LEA R90, P1, R14, R63, 0x2 ;  /* 0x0000003f0e5a7211 */ /* 0x000fe200078210ff */
[----:B------:R-:W-:Y:S01]  /*2ae0*/  STL [R1+0x28], R19 ;  /* 0x0000281301007387 */ /* 0x000fe20000100800 */
[----:B------:R-:W-:Y:S01]  /*2af0*/  LEA.HI.X.SX32 R207, R145, R89, 0x2, P2 ;  /* 0x0000005991cf7211 */ /* 0x000fe200010f16ff */
[----:B------:R-:W-:Y:S01]  /*2b00*/  IMAD R27, R152, 0x74, RZ ;  /* 0x00000074981b7824 */ /* 0x000fe200078e02ff */
[----:B------:R-:W-:Y:S01]  /*2b10*/  LEA.HI.X.SX32 R91, R14, R5, 0x2, P1 ;  /* 0x000000050e5b7211 */ /* 0x000fe200008f16ff */
[----:B------:R-:W-:Y:S01]  /*2b20*/  STL [R1+0xf0], R132 ;  /* 0x0000f08401007387 */ /* 0x000fe20000100800 */
[----:B------:R-:W-:Y:S01]  /*2b30*/  LEA R74, P1, R10, R63, 0x2 ;  /* 0x0000003f0a4a7211 */ /* 0x000fe200078210ff */
[----:B--2---:R-:W-:Y:S01]  /*2b40*/  IMAD R14, R152, 0x16, RZ ;  /* 0x00000016980e7824 */ /* 0x004fe200078e02ff */
[-C--:B------:R-:W-:Y:S01]  /*2b50*/  IADD3 R202, P2, R110, R88.reuse, RZ ;  /* 0x000000586eca7210 */ /* 0x080fe20007f5e0ff */
[----:B------:R2:W-:Y:S01]  /*2b60*/  STL [R1+0x4], R10 ;  /* 0x0000040a01007387 */ /* 0x0005e20000100800 */
[----:B------:R-:W-:Y:S01]  /*2b70*/  LEA.HI.X.SX32 R75, R10, R5, 0x2, P1 ;  /* 0x000000050a4b7211 */ /* 0x000fe200008f16ff */
[----:B------:R-:W-:Y:S01]  /*2b80*/  IMAD R31, R152, 0x7c, RZ ;  /* 0x0000007c981f7824 */ /* 0x000fe200078e02ff */
[C---:B------:R-:W-:Y:S01]  /*2b90*/  LEA R56, P1, R9.reuse, R63, 0x2 ;  /* 0x0000003f09387211 */ /* 0x040fe200078210ff */
[----:B------:R-:W-:Y:S01]  /*2ba0*/  STL [R1+0x24], R17 ;  /* 0x0000241101007387 */ /* 0x000fe20000100800 */
[----:B------:R-:W-:Y:S01]  /*2bb0*/  LEA.HI.X.SX32 R203, R142, R89, 0x2, P2 ;  /* 0x000000598ecb7211 */ /* 0x000fe200010f16ff */
[----:B------:R-:W-:Y:S01]  /*2bc0*/  IMAD R20, R152, 0x1a, RZ ;  /* 0x0000001a98147824 */ /* 0x000fe200078e02ff */
[----:B------:R-:W-:Y:S01]  /*2bd0*/  LEA.HI.X.SX32 R57, R9, R5, 0x2, P1 ;  /* 0x0000000509397211 */ /* 0x000fe200008f16ff */
[----:B------:R-:W-:Y:S01]  /*2be0*/  STL [R1+0xec], R128 ;  /* 0x0000ec8001007387 */ /* 0x000fe20000100800 */
[C---:B------:R-:W-:Y:S01]  /*2bf0*/  LEA R42, P1, R238.reuse, R63, 0x2 ;  /* 0x0000003fee2a7211 */ /* 0x040fe200078210ff */
[----:B--2---:R-:W-:Y:S01]  /*2c00*/  IMAD R10, R13, UR5, RZ ;  /* 0x000000050d0a7c24 */ /* 0x004fe2000f8e02ff */
[-C--:B------:R-:W-:Y:S01]  /*2c10*/  IADD3 R196, P2, R119, R88.reuse, RZ ;  /* 0x0000005877c47210 */ /* 0x080fe20007f5e0ff */
[----:B------:R2:W-:Y:S01]  /*2c20*/  STL [R1], R9 ;  /* 0x0000000901007387 */ /* 0x0005e20000100800 */
[----:B------:R-:W-:Y:S01]  /*2c30*/  LEA.HI.X.SX32 R43, R238, R5, 0x2, P1 ;  /* 0x00000005ee2b7211 */ /* 0x000fe200008f16ff */
[C---:B------:R-:W-:Y:S01]  /*2c40*/  IMAD.SHL.U32 R18, R152.reuse, 0x20, RZ ;  /* 0x0000002098127824 */ /* 0x040fe200078e00ff */
[----:B------:R-:W-:Y:S01]  /*2c50*/  LEA R86, P1, R229, R63, 0x2 ;  /* 0x0000003fe5567211 */ /* 0x000fe200078210ff */
[----:B------:R-:W-:Y:S01]  /*2c60*/  STL [R1+0xe8], R120 ;  /* 0x0000e87801007387 */ /* 0x000fe20000100800 */
[----:B------:R-:W-:Y:S01]  /*2c70*/  LEA.HI.X.SX32 R197, R137, R89, 0x2, P2 ;  /* 0x0000005989c57211 */ /* 0x000fe200010f16ff */
[----:B------:R-:W-:Y:S01]  /*2c80*/  IMAD R16, R152, 0x2e, RZ ;  /* 0x0000002e98107824 */ /* 0x000fe200078e02ff */
[----:B------:R-:W-:Y:S01]  /*2c90*/  LEA.HI.X.SX32 R87, R229, R5, 0x2, P1 ;  /* 0x00000005e5577211 */ /* 0x000fe200008f16ff */
[----:B------:R-:W-:Y:S01]  /*2ca0*/  STL [R1+0xe4], R21 ;  /* 0x0000e41501007387 */ /* 0x000fe20000100800 */
[----:B------:R-:W-:Y:S01]  /*2cb0*/  LEA R72, P1, R231, R63, 0x2 ;  /* 0x0000003fe7487211 */ /* 0x000fe200078210ff */
[----:B--2---:R-:W-:Y:S01]  /*2cc0*/  IMAD R9, R11, UR5, RZ ;  /* 0x000000050b097c24 */ /* 0x004fe2000f8e02ff */
[-C--:B------:R-:W-:Y:S01]  /*2cd0*/  IADD3 R190, P2, R100, R88.reuse, RZ ;  /* 0x0000005864be7210 */ /* 0x080fe20007f5e0ff */
[----:B------:R-:W-:Y:S01]  /*2ce0*/  IMAD R11, R15, UR5, RZ ;  /* 0x000000050f0b7c24 */ /* 0x000fe2000f8e02ff */
[----:B------:R-:W-:Y:S01]  /*2cf0*/  LEA.HI.X.SX32 R73, R231, R5, 0x2, P1 ;  /* 0x00000005e7497211 */ /* 0x000fe200008f16ff */
[----:B------:R2:W-:Y:S01]  /*2d00*/  STL [R1+0xe0], R118 ;  /* 0x0000e07601007387 */ /* 0x0005e20000100800 */
[----:B------:R-:W-:Y:S01]  /*2d10*/  LEA R48, P1, R233, R63, 0x2 ;  /* 0x0000003fe9307211 */ /* 0x000fe200078210ff */
[C---:B------:R-:W-:Y:S01]  /*2d20*/  IMAD R15, R152.reuse, 0x32, RZ ;  /* 0x00000032980f7824 */ /* 0x040fe200078e02ff */
[----:B------:R-:W-:Y:S01]  /*2d30*/  LEA.HI.X.SX32 R191, R23, R89, 0x2, P2 ;  /* 0x0000005917bf7211 */ /* 0x000fe200010f16ff */
[----:B------:R-:W-:Y:S01]  /*2d40*/  STL [R1+0xdc], R104 ;  /* 0x0000dc6801007387 */ /* 0x000fe20000100800 */
[----:B------:R-:W-:Y:S01]  /*2d50*/  LEA.HI.X.SX32 R49, R233, R5, 0x2, P1 ;  /* 0x00000005e9317211 */ /* 0x000fe200008f16ff */
[----:B------:R-:W-:Y:S01]  /*2d60*/  IMAD R23, R152, 0x33, RZ ;  /* 0x0000003398177824 */ /* 0x000fe200078e02ff */
[C---:B------:R-:W-:Y:S01]  /*2d70*/  LEA R40, P1, R235.reuse, R63, 0x2 ;  /* 0x0000003feb287211 */ /* 0x040fe200078210ff */
[----:B------:R-:W-:Y:S01]  /*2d80*/  STL [R1+0xd8], R14 ;  /* 0x0000d80e01007387 */ /* 0x000fe20000100800 */
[-C--:B------:R-:W-:Y:S01]  /*2d90*/  IADD3 R160, P2, R22, R88.reuse, RZ ;  /* 0x0000005816a07210 */ /* 0x080fe20007f5e0ff */
[----:B------:R-:W-:Y:S01]  /*2da0*/  IMAD R13, R152, 0x3a, RZ ;  /* 0x0000003a980d7824 */ /* 0x000fe200078e02ff */
[----:B------:R-:W-:Y:S01]  /*2db0*/  LEA.HI.X.SX32 R41, R235, R5, 0x2, P1 ;  /* 0x00000005eb297211 */ /* 0x000fe200008f16ff */
[----:B------:R-:W-:Y:S01]  /*2dc0*/  STL [R1+0xd4], R114 ;  /* 0x0000d47201007387 */ /* 0x000fe20000100800 */
[C---:B------:R-:W-:Y:S01]  /*2dd0*/  LEA R78, P1, R237.reuse, R63, 0x2 ;  /* 0x0000003fed4e7211 */ /* 0x040fe200078210ff */
[----:B------:R-:W-:Y:S01]  /*2de0*/  UMOV UR8, 0x400 ;  /* 0x0000040000087882 */ /* 0x000fe20000000000 */
[----:B------:R-:W-:Y:S01]  /*2df0*/  LEA.HI.X.SX32 R161, R134, R89, 0x2, P2 ;  /* 0x0000005986a17211 */ /* 0x000fe200010f16ff */
[----:B------:R3:W-:Y:S01]  /*2e00*/  STL [R1+0xd0], R92 ;  /* 0x0000d05c01007387 */ /* 0x0007e20000100800 */
[----:B------:R-:W-:Y:S01]  /*2e10*/  LEA.HI.X.SX32 R79, R237, R5, 0x2, P1 ;  /* 0x00000005ed4f7211 */ /* 0x000fe200008f16ff */
[----:B----4-:R-:W-:Y:S01]  /*2e20*/  ULEA UR8, UR4, UR8, 0x18 ;  /* 0x0000000804087291 */ /* 0x010fe2000f8ec03f */
[----:B------:R-:W-:Y:S01]  /*2e30*/  LEA R70, P1, R240, R63, 0x2 ;  /* 0x0000003ff0467211 */ /* 0x000fe200078210ff */
[----:B------:R-:W-:Y:S01]  /*2e40*/  STL [R1+0xcc], R20 ;  /* 0x0000cc1401007387 */ /* 0x000fe20000100800 */
[-C--:B------:R-:W-:Y:S01]  /*2e50*/  IADD3 R182, P2, R17, R88.reuse, RZ ;  /* 0x0000005811b67210 */ /* 0x080fe20007f5e0ff */
[----:B------:R-:W-:Y:S01]  /*2e60*/  VIADD R154, R6, 0x3f ;  /* 0x0000003f069a7836 */ /* 0x000fe20000000000 */
[----:B------:R-:W-:Y:S01]  /*2e70*/  LEA.HI.X.SX32 R71, R240, R5, 0x2, P1 ;  /* 0x00000005f0477211 */ /* 0x000fe200008f16ff */
[----:B------:R4:W-:Y:S01]  /*2e80*/  STL [R1+0xc4], R130 ;  /* 0x0000c48201007387 */ /* 0x0009e20000100800 */
[----:B------:R-:W-:Y:S01]  /*2e90*/  LEA R54, P1, R242, R63, 0x2 ;  /* 0x0000003ff2367211 */ /* 0x000fe200078210ff */
[----:B------:R-:W-:Y:S01]  /*2ea0*/  VIADD R24, R3, UR8 ;  /* 0x0000000803187c36 */ /* 0x000fe20008000000 */
[----:B------:R-:W-:Y:S01]  /*2eb0*/  LEA.HI.X.SX32 R183, R132, R89, 0x2, P2 ;  /* 0x0000005984b77211 */ /* 0x000fe200010f16ff */
[----:B------:R-:W-:Y:S01]  /*2ec0*/  STL [R1+0xc0], R131 ;  /* 0x0000c08301007387 */ /* 0x000fe20000100800 */
[----:B------:R-:W-:Y:S01]  /*2ed0*/  LEA.HI.X.SX32 R55, R242, R5, 0x2, P1 ;  /* 0x00000005f2377211 */ /* 0x000fe200008f16ff */
[----:B------:R-:W-:Y:S01]  /*2ee0*/  IMAD R132, R152, 0xd0, RZ ;  /* 0x000000d098847824 */ /* 0x000fe200078e02ff */
[C---:B------:R-:W-:Y:S01]  /*2ef0*/  LEA R36, P1, R244.reuse, R63, 0x2 ;  /* 0x0000003ff4247211 */ /* 0x040fe200078210ff */
[----:B------:R5:W-:Y:S01]  /*2f00*/  STL [R1+0xbc], R124 ;  /* 0x0000bc7c01007387 */ /* 0x000be20000100800 */
[----:B------:R-:W-:Y:S01]  /*2f10*/  IADD3 R168, P2, R169, R88, RZ ;  /* 0x00000058a9a87210 */ /* 0x000fe20007f5e0ff */
[----:B-1----:R-:W-:Y:S01]  /*2f20*/  VIADD R25, R25, 0xffffff5e ;  /* 0xffffff5e19197836 */ /* 0x002fe20000000000 */
[----:B------:R-:W-:Y:S01]  /*2f30*/  LEA.HI.X.SX32 R37, R244, R5, 0x2, P1 ;  /* 0x00000005f4257211 */ /* 0x000fe200008f16ff */
[----:B------:R-:W-:Y:S01]  /*2f40*/  STL [R1+0xb8], R127 ;  /* 0x0000b87f01007387 */ /* 0x000fe20000100800 */
[----:B------:R-:W-:-:S02]  /*2f50*/  LEA R84, P1, R246, R63, 0x2 ;  /* 0x0000003ff6547211 */ /* 0x000fc400078210ff */
[----:B------:R-:W-:Y:S01]  /*2f60*/  LEA.HI.X.SX32 R169, R120, R89, 0x2, P2 ;  /* 0x0000005978a97211 */ /* 0x000fe200010f16ff */
[----:B------:R1:W-:Y:S01]  /*2f70*/  STL [R1+0xb4], R18 ;  /* 0x0000b41201007387 */ /* 0x0003e20000100800 */
[----:B------:R-:W-:Y:S02]  /*2f80*/  LEA.HI.X.SX32 R85, R246, R5, 0x2, P1 ;  /* 0x00000005f6557211 */ /* 0x000fe400008f16ff */
[C---:B------:R-:W-:Y:S01]  /*2f90*/  LEA R66, P1, R248.reuse, R63, 0x2 ;  /* 0x0000003ff8427211 */ /* 0x040fe200078210ff */
[----:B------:R-:W-:Y:S01]  /*2fa0*/  STL [R1+0xb0], R125 ;  /* 0x0000b07d01007387 */ /* 0x000fe20000100800 */
[----:B------:R-:W-:Y:S02]  /*2fb0*/  IADD3 R134, P2, R135, R88, RZ ;  /* 0x0000005887867210 */ /* 0x000fe40007f5e0ff */
[----:B------:R-:W-:Y:S01]  /*2fc0*/  LEA.HI.X.SX32 R67, R248, R5, 0x2, P1 ;  /* 0x00000005f8437211 */ /* 0x000fe200008f16ff */
[----:B------:R1:W-:Y:S01]  /*2fd0*/  STL [R1+0xac], R122 ;  /* 0x0000ac7a01007387 */ /* 0x0003e20000100800 */
[----:B------:R-:W-:-:S02]  /*2fe0*/  LEA R52, P1, R250, R63, 0x2 ;  /* 0x0000003ffa347211 */ /* 0x000fc400078210ff */
[----:B------:R-:W-:Y:S01]  /*2ff0*/  LEA.HI.X.SX32 R135, R118, R89, 0x2, P2 ;  /* 0x0000005976877211 */ /* 0x000fe200010f16ff */
[----:B--2---:R-:W-:Y:S01]  /*3000*/  IMAD R118, R152, 0xd4, RZ ;  /* 0x000000d498767824 */ /* 0x004fe200078e02ff */
[----:B------:R-:W-:Y:S01]  /*3010*/  LEA.HI.X.SX32 R53, R250, R5, 0x2, P1 ;  /* 0x00000005fa357211 */ /* 0x000fe200008f16ff */
[----:B------:R-:W-:Y:S01]  /*3020*/  STL [R1+0xa4], R123 ;  /* 0x0000a47b01007387 */ /* 0x000fe20000100800 */
[C---:B------:R-:W-:Y:S02]  /*3030*/  LEA R28, P1, R252.reuse, R63, 0x2 ;  /* 0x0000003ffc1c7211 */ /* 0x040fe400078210ff */
[----:B------:R-:W-:Y:S01]  /*3040*/  IADD3 R146, P2, R147, R88, RZ ;  /* 0x0000005893927210 */ /* 0x000fe20007f5e0ff */
[----:B------:R-:W-:Y:S01]  /*3050*/  STL [R1+0xa0], R109 ;  /* 0x0000a06d01007387 */ /* 0x000fe20000100800 */
[----:B------:R-:W-:Y:S02]  /*3060*/  LEA.HI.X.SX32 R29, R252, R5, 0x2, P1 ;  /* 0x00000005fc1d7211 */ /* 0x000fe400008f16ff */
[----:B------:R-:W-:Y:S01]  /*3070*/  LEA R82, P1, R228, R63, 0x2 ;  /* 0x0000003fe4527211 */ /* 0x000fe200078210ff */
[----:B------:R2:W-:Y:S01]  /*3080*/  STL [R1+0x9c], R108 ;  /* 0x00009c6c01007387 */ /* 0x0005e20000100800 */
[----:B------:R-:W-:-:S02]  /*3090*/  LEA.HI.X.SX32 R147, R104, R89, 0x2, P2 ;  /* 0x0000005968937211 */ /* 0x000fc400010f16ff */
[----:B------:R-:W-:Y:S01]  /*30a0*/  LEA.HI.X.SX32 R83, R228, R5, 0x2, P1 ;  /* 0x00000005e4537211 */ /* 0x000fe200008f16ff */
[----:B------:R-:W-:Y:S01]  /*30b0*/  STL [R1+0x98], R107 ;  /* 0x0000986b01007387 */ /* 0x000fe20000100800 */
[----:B------:R-:W-:Y:S02]  /*30c0*/  LEA R58, P1, R227, R63, 0x2 ;  /* 0x0000003fe33a7211 */ /* 0x000fe400078210ff */
        /* <DEDUP_REMOVED lines=8> */
[----:B------:R-:W-:-:S03]  /*3150*/  LEA R34, P1, R209, R63, 0x2 ;  /* 0x0000003fd1227211 */ /* 0x000fc600078210ff */
[----:B------:R-:W-:Y:S01]  /*3160*/  STL [R1+0x84], R99 ;  /* 0x0000846301007387 */ /* 0x000fe20000100800 */
[----:B------:R-:W-:Y:S02]  /*3170*/  LEA.HI.X.SX32 R35, R209, R5, 0x2, P1 ;  /* 0x00000005d1237211 */ /* 0x000fe400008f16ff */
[C---:B------:R-:W-:Y:S01]  /*3180*/  LEA R80, P1, R155.reuse, R63, 0x2 ;  /* 0x0000003f9b507211 */ /* 0x040fe200078210ff */
[----:B------:R-:W-:Y:S03]  /*3190*/  STL [R1+0x7c], R16 ;  /* 0x00007c1001007387 */ /* 0x000fe60000100800 */
[----:B------:R-:W-:Y:S01]  /*31a0*/  LEA.HI.X.SX32 R81, R155, R5, 0x2, P1 ;  /* 0x000000059b517211 */ /* 0x000fe200008f16ff */
[----:B------:R2:W-:Y:S01]  /*31b0*/  STL [R1+0x78], R98 ;  /* 0x0000786201007387 */ /* 0x0005e20000100800 */
[----:B------:R-:W-:-:S03]  /*31c0*/  LEA R64, P1, R8, R63, 0x2 ;  /* 0x0000003f08407211 */ /* 0x000fc600078210ff */
[----:B------:R-:W-:Y:S01]  /*31d0*/  @!PT LDS RZ, [RZ] ;  /* 0x00000000fffff984 */ /* 0x000fe20000000800 */
[----:B------:R-:W-:Y:S01]  /*31e0*/  @!PT LDS RZ, [RZ] ;  /* 0x00000000fffff984 */ /* 0x000fe20000000800 */
[----:B------:R-:W-:Y:S01]  /*31f0*/  @!PT LDS RZ, [RZ] ;  /* 0x00000000fffff984 */ /* 0x000fe20000000800 */
[----:B------:R2:W-:Y:S01]  /*3200*/  LDGSTS.E [R24], desc[UR16][R88.64], !P3 ;  /* 0x0000000058187fae */ /* 0x0005e2000d921850 */
[----:B------:R-:W-:Y:S02]  /*3210*/  LEA.HI.X.SX32 R65, R8, R5, 0x2, P1 ;  /* 0x0000000508417211 */ /* 0x000fe400008f16ff */
[C---:B------:R-:W-:Y:S01]  /*3220*/  LEA R46, P1, R9.reuse, R63, 0x2 ;  /* 0x0000003f092e7211 */ /* 0x040fe200078210ff */
[----:B------:R2:W-:Y:S03]  /*3230*/  LDGSTS.E [R24+0x4], desc[UR16][R220.64], !P4 ;  /* 0x00004000dc187fae */ /* 0x0005e6000e121850 */
[----:B------:R-:W-:Y:S02]  /*3240*/  LEA.HI.X.SX32 R47, R9, R5, 0x2, P1 ;  /* 0x00000005092f7211 */ /* 0x000fe400008f16ff */
[----:B------:R-:W-:-:S04]  /*3250*/  LEA R32, P1, R10, R63, 0x2 ;  /* 0x0000003f0a207211 */ /* 0x000fc800078210ff */
[----:B------:R-:W-:Y:S02]  /*3260*/  LEA.HI.X.SX32 R33, R10, R5, 0x2, P1 ;  /* 0x000000050a217211 */ /* 0x000fe400008f16ff */
[----:B------:R-:W-:-:S04]  /*3270*/  LEA R76, P1, R11, R63, 0x2 ;  /* 0x0000003f0b4c7211 */ /* 0x000fc800078210ff */
[----:B------:R-:W-:Y:S02]  /*3280*/  LEA.HI.X.SX32 R77, R11, R5, 0x2, P1 ;  /* 0x000000050b4d7211 */ /* 0x000fe400008f16ff */
[----:B------:R-:W-:-:S04]  /*3290*/  LEA R62, P1, R12, R63, 0x2 ;  /* 0x0000003f0c3e7211 */ /* 0x000fc800078210ff */
[----:B------:R-:W-:Y:S01]  /*32a0*/  LEA.HI.X.SX32 R63, R12, R5, 0x2, P1 ;  /* 0x000000050c3f7211 */ /* 0x000fe200008f16ff */
[C---:B------:R-:W-:Y:S01]  /*32b0*/  IMAD R5, R152.reuse, 0x3b, RZ ;  /* 0x0000003b98057824 */ /* 0x040fe200078e02ff */
[----:B------:R-:W-:-:S04]  /*32c0*/  LEA R222, P1, R152, R88, 0x3 ;  /* 0x0000005898de7211 */ /* 0x000fc800078218ff */
[----:B------:R-:W-:Y:S01]  /*32d0*/  LEA.HI.X.SX32 R223, R144, R89, 0x2, P1 ;  /* 0x0000005990df7211 */ /* 0x000fe200008f16ff */
[C---:B------:R-:W-:Y:S01]  /*32e0*/  IMAD R144, R152.reuse, 0xc0, RZ ;  /* 0x000000c098907824 */ /* 0x040fe200078e02ff */
[----:B------:R-:W-:-:S03]  /*32f0*/  LEA R192, P1, R152, R88, 0x4 ;  /* 0x0000005898c07211 */ /* 0x000fc600078220ff */
[----:B------:R2:W-:Y:S01]  /*3300*/  LDGSTS.E [R24+0x8], desc[UR16][R222.64], !P0 ;  /* 0x00008000de187fae */ /* 0x0005e2000c121850 */
[-C--:B------:R-:W-:Y:S01]  /*3310*/  LEA.HI.X.SX32 R193, R96, R89.reuse, 0x2, P1 ;  /* 0x0000005960c17211 */ /* 0x080fe200008f16ff */
[----:B------:R-:W-:Y:S01]  /*3320*/  IMAD R96, R152, 0x31, RZ ;  /* 0x0000003198607824 */ /* 0x000fe200078e02ff */
[-C--:B------:R-:W-:Y:S01]  /*3330*/  IADD3 R188, P1, R112, R88.reuse, RZ ;  /* 0x0000005870bc7210 */ /* 0x080fe20007f3e0ff */
[----:B------:R2:W-:Y:S03]  /*3340*/  LDGSTS.E [R24+0xc], desc[UR16][R216.64], !P5 ;  /* 0x0000c000d8187fae */ /* 0x0005e6000e921850 */
[-C--:B------:R-:W-:Y:S01]  /*3350*/  LEA.HI.X.SX32 R189, R140, R89.reuse, 0x2, P1 ;  /* 0x000000598cbd7211 */ /* 0x080fe200008f16ff */
[C---:B------:R-:W-:Y:S01]  /*3360*/  IMAD R140, R152.reuse, 0xc4, RZ ;  /* 0x000000c4988c7824 */ /* 0x040fe200078e02ff */
[-C--:B------:R-:W-:Y:S01]  /*3370*/  LEA R178, P1, R152, R88.reuse, 0x5 ;  /* 0x0000005898b27211 */ /* 0x080fe200078228ff */
[----:B------:R2:W-:Y:S03]  /*3380*/  STL [R1+0x70], R96 ;  /* 0x0000706001007387 */ /* 0x0005e60000100800 */
[----:B------:R-:W-:Y:S01]  /*3390*/  LEA.HI.X.SX32 R179, R141, R89, 0x2, P1 ;  /* 0x000000598db37211 */ /* 0x000fe200008f16ff */
[----:B------:R2:W-:Y:S01]  /*33a0*/  STL [R1+0x6c], R15 ;  /* 0x00006c0f01007387 */ /* 0x0005e20000100800 */
[----:B------:R-:W-:-:S03]  /*33b0*/  IADD3 R184, P1, R106, R88, RZ ;  /* 0x000000586ab87210 */ /* 0x000fc60007f3e0ff */
[----:B------:R-:W-:Y:S01]  /*33c0*/  STL [R1+0x68], R23 ;  /* 0x0000681701007387 */ /* 0x000fe20000100800 */
[----:B------:R-:W-:Y:S01]  /*33d0*/  LEA.HI.X.SX32 R185, R126, R89, 0x2, P1 ;  /* 0x000000597eb97211 */ /* 0x000fe200008f16ff */
[----:B------:R-:W-:Y:S01]  /*33e0*/  IMAD R126, R152, 0xc8, RZ ;  /* 0x000000c8987e7824 */ /* 0x000fe200078e02ff */
[----:B------:R-:W-:-:S04]  /*33f0*/  IADD3 R158, P1, R97, R88, RZ ;  /* 0x00000058619e7210 */ /* 0x000fc80007f3e0ff */
[----:B------:R-:W-:Y:S01]  /*3400*/  LEA.HI.X.SX32 R159, R136, R89, 0x2, P1 ;  /* 0x00000059889f7211 */ /* 0x000fe200008f16ff */
[----:B------:R-:W-:Y:S01]  /*3410*/  IMAD R136, R152, 0xd8, RZ ;  /* 0x000000d898887824 */ /* 0x000fe200078e02ff */
[----:B------:R-:W-:-:S04]  /*3420*/  IADD3 R174, P1, R19, R88, RZ ;  /* 0x0000005813ae7210 */ /* 0x000fc80007f3e0ff */
[----:B------:R-:W-:Y:S02]  /*3430*/  LEA.HI.X.SX32 R175, R133, R89, 0x2, P1 ;  /* 0x0000005985af7211 */ /* 0x000fe400008f16ff */
[----:B------:R-:W-:-:S04]  /*3440*/  LEA R224, P1, R152, R88, 0x6 ;  /* 0x0000005898e07211 */ /* 0x000fc800078230ff */
[----:B------:R-:W-:Y:S02]  /*3450*/  LEA.HI.X.SX32 R225, R128, R89, 0x2, P1 ;  /* 0x0000005980e17211 */ /* 0x000fe400008f16ff */
[----:B------:R-:W-:-:S04]  /*3460*/  IADD3 R162, P1, R163, R88, RZ ;  /* 0x00000058a3a27210 */ /* 0x000fc80007f3e0ff */
[----:B------:R-:W-:Y:S01]  /*3470*/  LEA.HI.X.SX32 R163, R21, R89, 0x2, P1 ;  /* 0x0000005915a37211 */ /* 0x000fe200008f16ff */
[----:B------:R-:W-:Y:S01]  /*3480*/  IMAD R21, R152, 0x35, RZ ;  /* 0x0000003598157824 */ /* 0x000fe200078e02ff */
[----:B------:R-:W-:-:S04]  /*3490*/  IADD3 R142, P1, R143, R88, RZ ;  /* 0x000000588f8e7210 */ /* 0x000fc80007f3e0ff */
[-C--:B------:R-:W-:Y:S01]  /*34a0*/  LEA.HI.X.SX32 R143, R116, R89.reuse, 0x2, P1 ;  /* 0x00000059748f7211 */ /* 0x080fe200008f16ff */
[----:B------:R-:W-:Y:S01]  /*34b0*/  STL [R1+0x64], R21 ;  /* 0x0000641501007387 */ /* 0x000fe20000100800 */
[-C--:B------:R-:W-:Y:S02]  /*34c0*/  IADD3 R116, P2, R117, R88.reuse, RZ ;  /* 0x0000005875747210 */ /* 0x080fe40007f5e0ff */
[-C--:B------:R-:W-:Y:S02]  /*34d0*/  IADD3 R128, P1, R129, R88.reuse, RZ ;  /* 0x0000005881807210 */ /* 0x080fe40007f3e0ff */
[-C--:B------:R-:W-:Y:S02]  /*34e0*/  LEA.HI.X.SX32 R117, R92, R89.reuse, 0x2, P2 ;  /* 0x000000595c757211 */ /* 0x080fe400010f16ff */
[-C--:B---3--:R-:W-:Y:S02]  /*34f0*/  IADD3 R92, P2, R93, R88.reuse, RZ ;  /* 0x000000585d5c7210 */ /* 0x088fe40007f5e0ff */
[-C--:B------:R-:W-:Y:S01]  /*3500*/  LEA.HI.X.SX32 R129, R14, R89.reuse, 0x2, P1 ;  /* 0x000000590e817211 */ /* 0x080fe200008f16ff */
[----:B------:R-:W-:Y:S01]  /*3510*/  IMAD R14, R152, 0x36, RZ ;  /* 0x00000036980e7824 */ /* 0x000fe200078e02ff */
[----:B------:R-:W-:Y:S01]  /*3520*/  LEA.HI.X.SX32 R93, R130, R89, 0x2, P2 ;  /* 0x00000059825d7211 */ /* 0x000fe200010f16ff */
[----:B----4-:R-:W-:Y:S01]  /*3530*/  IMAD R130, R152, 0xdc, RZ ;  /* 0x000000dc98827824 */ /* 0x010fe200078e02ff */
[----:B------:R-:W-:-:S02]  /*3540*/  IADD3 R104, P1, R105, R88, RZ ;  /* 0x0000005869687210 */ /* 0x000fc40007f3e0ff */
[-C--:B------:R-:W-:Y:S01]  /*3550*/  IADD3 R26, P2, R27, R88.reuse, RZ ;  /* 0x000000581b1a7210 */ /* 0x080fe20007f5e0ff */
[----:B------:R3:W-:Y:S01]  /*3560*/  STL [R1+0x60], R14 ;  /* 0x0000600e01007387 */ /* 0x0007e20000100800 */
[-C--:B------:R-:W-:Y:S02]  /*3570*/  LEA.HI.X.SX32 R105, R112, R89.reuse, 0x2, P1 ;  /* 0x0000005970697211 */ /* 0x080fe400008f16ff */
[-C--:B------:R-:W-:Y:S02]  /*3580*/  LEA.HI.X.SX32 R27, R131, R89.reuse, 0x2, P2 ;  /* 0x00000059831b7211 */ /* 0x080fe400010f16ff */
[-C--:B------:R-:W-:Y:S02]  /*3590*/  IADD3 R112, P1, R113, R88.reuse, RZ ;  /* 0x0000005871707210 */ /* 0x080fe40007f3e0ff */
[----:B------:R-:W-:Y:S02]  /*35a0*/  IADD3 R30, P2, R31, R88, RZ ;  /* 0x000000581f1e7210 */ /* 0x000fe40007f5e0ff */
[-C--:B------:R-:W-:Y:S01]  /*35b0*/  LEA.HI.X.SX32 R113, R20, R89.reuse, 0x2, P1 ;  /* 0x0000005914717211 */ /* 0x080fe200008f16ff */
[----:B------:R-:W-:Y:S01]  /*35c0*/  IMAD R20, R152, 0x37, RZ ;  /* 0x0000003798147824 */ /* 0x000fe200078e02ff */
[----:B------:R-:W-:-:S02]  /*35d0*/  LEA.HI.X.SX32 R31, R127, R89, 0x2, P2 ;  /* 0x000000597f1f7211 */ /* 0x000fc400010f16ff */
[-C--:B------:R-:W-:Y:S02]  /*35e0*/  IADD3 R114, P1, R115, R88.reuse, RZ ;  /* 0x0000005873727210 */ /* 0x080fe40007f3e0ff */
[-C--:B------:R-:W-:Y:S01]  /*35f0*/  IADD3 R210, P2, R210, R88.reuse, RZ ;  /* 0x00000058d2d27210 */ /* 0x080fe20007f5e0ff */
[----:B------:R-:W-:Y:S01]  /*3600*/  STL [R1+0x5c], R20 ;  /* 0x00005c1401007387 */ /* 0x000fe20000100800 */
[-C--:B------:R-:W-:Y:S02]  /*3610*/  LEA.HI.X.SX32 R115, R110, R89.reuse, 0x2, P1 ;  /* 0x000000596e737211 */ /* 0x080fe400008f16ff */
[----:B------:R-:W-:Y:S02]  /*3620*/  LEA.HI.X.SX32 R211, R125, R89, 0x2, P2 ;  /* 0x000000597dd37211 */ /* 0x000fe400010f16ff */
[-C--:B------:R-:W-:Y:S02]  /*3630*/  IADD3 R110, P1, R111, R88.reuse, RZ ;  /* 0x000000586f6e7210 */ /* 0x080fe40007f3e0ff */
[----:B------:R-:W-:-:S02]  /*3640*/  IADD3 R214, P2, R214, R88, RZ ;  /* 0x00000058d6d67210 */ /* 0x000fc40007f5e0ff */
[-C--:B------:R-:W-:Y:S01]  /*3650*/  LEA.HI.X.SX32 R111, R124, R89.reuse, 0x2, P1 ;  /* 0x000000597c6f7211 */ /* 0x080fe200008f16ff */
[C---:B-----5:R-:W-:Y:S01]  /*3660*/  IMAD R124, R152.reuse, 0xe0, RZ ;  /* 0x000000e0987c7824 */ /* 0x060fe200078e02ff */
[-C--:B------:R-:W-:Y:S02]  /*3670*/  LEA.HI.X.SX32 R215, R123, R89.reuse, 0x2, P2 ;  /* 0x000000597bd77211 */ /* 0x080fe400010f16ff */
[-C--:B------:R-:W-:Y:S02]  /*3680*/  LEA R218, P1, R152, R88.reuse, 0x7 ;  /* 0x0000005898da7211 */ /* 0x080fe400078238ff */
[----:B------:R-:W-:Y:S02]  /*3690*/  IADD3 R198, P2, R198, R88, RZ ;  /* 0x00000058c6c67210 */ /* 0x000fe40007f5e0ff */
[-C--:B------:R-:W-:Y:S01]  /*36a0*/  LEA.HI.X.SX32 R219, R18, R89.reuse, 0x2, P1 ;  /* 0x0000005912db7211 */ /* 0x080fe200008f16ff */
[----:B-1----:R-:W-:Y:S01]  /*36b0*/  IMAD R18, R152, 0x39, RZ ;  /* 0x0000003998127824 */ /* 0x002fe200078e02ff */
[----:B------:R-:W-:-:S02]  /*36c0*/  LEA.HI.X.SX32 R199, R109, R89, 0x2, P2 ;  /* 0x000000596dc77211 */ /* 0x000fc400010f16ff */
[-C--:B------:R-:W-:Y:S01]  /*36d0*/  IADD3 R212, P1, R212, R88.reuse, RZ ;  /* 0x00000058d4d47210 */ /* 0x080fe20007f3e0ff */
[----:B------:R1:W-:Y:S01]  /*36e0*/  LDGSTS.E [R24+0x4000], desc[UR16][R218.64], !P6 ;  /* 0x04000000da187fae */ /* 0x0003e2000f121850 */
[-C--:B------:R-:W-:Y:S02]  /*36f0*/  IADD3 R200, P2, R200, R88.reuse, RZ ;  /* 0x00000058c8c87210 */ /* 0x080fe40007f5e0ff */
[-C--:B------:R-:W-:Y:S01]  /*3700*/  LEA.HI.X.SX32 R213, R122, R89.reuse, 0x2, P1 ;  /* 0x000000597ad57211 */ /* 0x080fe200008f16ff */
[----:B------:R-:W-:Y:S01]  /*3710*/  IMAD R122, R152, 0xe4, RZ ;  /* 0x000000e4987a7824 */ /* 0x000fe200078e02ff */
[-C--:B------:R-:W-:Y:S01]  /*3720*/  LEA.HI.X.SX32 R201, R107, R89.reuse, 0x2, P2 ;  /* 0x000000596bc97211 */ /* 0x080fe200010f16ff */
[----:B------:R-:W-:Y:S01]  /*3730*/  STL [R1+0x50], R18 ;  /* 0x0000501201007387 */ /* 0x000fe20000100800 */
[-C--:B------:R-:W-:Y:S02]  /*3740*/  IADD3 R204, P1, R204, R88.reuse, RZ ;  /* 0x00000058cccc7210 */ /* 0x080fe40007f3e0ff */
[----:B------:R-:W-:Y:S01]  /*3750*/  IADD3 R194, P2, R194, R88, RZ ;  /* 0x00000058c2c27210 */ /* 0x000fe20007f5e0ff */
[----:B------:R-:W-:Y:S01]  /*3760*/  STL [R1+0x4c], R13 ;  /* 0x00004c0d01007387 */ /* 0x000fe20000100800 */
[----:B------:R-:W-:-:S02]  /*3770*/  LEA.HI.X.SX32 R205, R119, R89, 0x2, P1 ;  /* 0x0000005977cd7211 */ /* 0x000fc400008f16ff */
[-C--:B------:R-:W-:Y:S01]  /*3780*/  LEA.HI.X.SX32 R195, R103, R89.reuse, 0x2, P2 ;  /* 0x0000005967c37211 */ /* 0x080fe200010f16ff */
[----:B------:R4:W-:Y:S01]  /*3790*/  STL [R1+0x48], R5 ;  /* 0x0000480501007387 */ /* 0x0009e20000100800 */
[-C--:B------:R-:W-:Y:S02]  /*37a0*/  IADD3 R176, P1, R176, R88.reuse, RZ ;  /* 0x00000058b0b07210 */ /* 0x080fe40007f3e0ff */
[-C--:B------:R-:W-:Y:S02]  /*37b0*/  IADD3 R148, P2, R148, R88.reuse, RZ ;  /* 0x0000005894947210 */ /* 0x080fe40007f5e0ff */
[-C--:B------:R-:W-:Y:S01]  /*37c0*/  LEA.HI.X.SX32 R177, R108, R89.reuse, 0x2, P1 ;  /* 0x000000596cb17211 */ /* 0x080fe200008f16ff */
[----:B--2---:R-:W-:Y:S01]  /*37d0*/  IMAD R108, R152, 0xe8, RZ ;  /* 0x000000e8986c7824 */ /* 0x004fe200078e02ff */
[----:B------:R-:W-:Y:S02]  /*37e0*/  LEA.HI.X.SX32 R149, R101, R89, 0x2, P2 ;  /* 0x0000005965957211 */ /* 0x000fe400010f16ff */
[----:B------:R-:W-:-:S02]  /*37f0*/  IADD3 R172, P1, R172, R88, RZ ;  /* 0x00000058acac7210 */ /* 0x000fc40007f3e0ff */
[-C--:B------:R-:W-:Y:S02]  /*3800*/  IADD3 R166, P2, R166, R88.reuse, RZ ;  /* 0x00000058a6a67210 */ /* 0x080fe40007f5e0ff */
[-C--:B------:R-:W-:Y:S01]  /*3810*/  LEA.HI.X.SX32 R173, R106, R89.reuse, 0x2, P1 ;  /* 0x000000596aad7211 */ /* 0x080fe200008f16ff */
[----:B------:R-:W-:Y:S01]  /*3820*/  IMAD R106, R152, 0xec, RZ ;  /* 0x000000ec986a7824 */ /* 0x000fe200078e02ff */
[-C--:B------:R-:W-:Y:S02]  /*3830*/  LEA.HI.X.SX32 R167, R99, R89.reuse, 0x2, P2 ;  /* 0x0000005963a77211 */ /* 0x080fe400010f16ff */
[-C--:B------:R-:W-:Y:S02]  /*3840*/  IADD3 R186, P1, R186, R88.reuse, RZ ;  /* 0x00000058baba7210 */ /* 0x080fe40007f3e0ff */
[-C--:B------:R-:W-:Y:S02]  /*3850*/  IADD3 R164, P2, R164, R88.reuse, RZ ;  /* 0x00000058a4a47210 */ /* 0x080fe40007f5e0ff */
[-C--:B------:R-:W-:Y:S01]  /*3860*/  LEA.HI.X.SX32 R187, R102, R89.reuse, 0x2, P1 ;  /* 0x0000005966bb7211 */ /* 0x080fe200008f16ff */
[----:B------:R-:W-:Y:S01]  /*3870*/  IMAD R102, R152, 0xf0, RZ ;  /* 0x000000f098667824 */ /* 0x000fe200078e02ff */
[----:B------:R-:W-:Y:S01]  /*3880*/  LEA.HI.X.SX32 R165, R98, R89, 0x2, P2 ;  /* 0x0000005962a57211 */ /* 0x000fe200010f16ff */
[----:B------:R-:W-:Y:S01]  /*3890*/  IMAD R98, R152, 0xf4, RZ ;  /* 0x000000f498627824 */ /* 0x000fe200078e02ff */
[----:B------:R-:W-:-:S02]  /*38a0*/  IADD3 R180, P1, R180, R88, RZ ;  /* 0x00000058b4b47210 */ /* 0x000fc40007f3e0ff */
[-C--:B------:R-:W-:Y:S02]  /*38b0*/  IADD3 R140, P2, R140, R88.reuse, RZ ;  /* 0x000000588c8c7210 */ /* 0x080fe40007f5e0ff */
[-C--:B------:R-:W-:Y:S01]  /*38c0*/  LEA.HI.X.SX32 R181, R100, R89.reuse, 0x2, P1 ;  /* 0x0000005964b57211 */ /* 0x080fe200008f16ff */
[----:B------:R-:W-:Y:S01]  /*38d0*/  IMAD R100, R152, 0xf8, RZ ;  /* 0x000000f898647824 */ /* 0x000fe200078e02ff */
[-C--:B------:R-:W-:Y:S01]  /*38e0*/  LEA.HI.X.SX32 R141, R96, R89.reuse, 0x2, P2 ;  /* 0x00000059608d7211 */ /* 0x080fe200010f16ff */
[----:B------:R-:W-:Y:S01]  /*38f0*/  IMAD R96, R152, 0xfc, RZ ;  /* 0x000000fc98607824 */ /* 0x000fe200078e02ff */
[-C--:B------:R-:W-:Y:S02]  /*3900*/  IADD3 R170, P1, R170, R88.reuse, RZ ;  /* 0x00000058aaaa7210 */ /* 0x080fe40007f3e0ff */
[----:B------:R-:W-:Y:S02]  /*3910*/  IADD3 R150, P2, R150, R88, RZ ;  /* 0x0000005896967210 */ /* 0x000fe40007f5e0ff */
[-C--:B------:R-:W-:Y:S01]  /*3920*/  LEA.HI.X.SX32 R171, R16, R89.reuse, 0x2, P1 ;  /* 0x0000005910ab7211 */ /* 0x080fe200008f16ff */
[----:B------:R-:W-:Y:S01]  /*3930*/  IMAD R16, R152, 0x3d, RZ ;  /* 0x0000003d98107824 */ /* 0x000fe200078e02ff */
[----:B------:R-:W-:-:S02]  /*3940*/  LEA.HI.X.SX32 R151, R23, R89, 0x2, P2 ;  /* 0x0000005917977211 */ /* 0x000fc400010f16ff */
[-C--:B------:R-:W-:Y:S02]  /*3950*/  IADD3 R144, P1, R144, R88.reuse, RZ ;  /* 0x0000005890907210 */ /* 0x080fe40007f3e0ff */
[-C--:B------:R-:W-:Y:S02]  /*3960*/  IADD3 R118, P2, R118, R88.reuse, RZ ;  /* 0x0000005876767210 */ /* 0x080fe40007f5e0ff */
[-C--:B------:R-:W-:Y:S02]  /*3970*/  LEA.HI.X.SX32 R145, R97, R89.reuse, 0x2, P1 ;  /* 0x0000005961917211 */ /* 0x080fe400008f16ff */
[----:B------:R-:W-:Y:S02]  /*3980*/  LEA.HI.X.SX32 R119, R21, R89, 0x2, P2 ;  /* 0x0000005915777211 */ /* 0x000fe400010f16ff */
[-C--:B------:R-:W-:Y:S02]  /*3990*/  IADD3 R126, P1, R126, R88.reuse, RZ ;  /* 0x000000587e7e7210 */ /* 0x080fe40007f3e0ff */
[----:B------:R-:W-:-:S02]  /*39a0*/  IADD3 R130, P2, R130, R88, RZ ;  /* 0x0000005882827210 */ /* 0x000fc40007f5e0ff */
[-C--:B------:R-:W-:Y:S01]  /*39b0*/  LEA.HI.X.SX32 R127, R15, R89.reuse, 0x2, P1 ;  /* 0x000000590f7f7211 */ /* 0x080fe200008f16ff */
[----:B------:R-:W-:Y:S01]  /*39c0*/  IMAD R15, R152, 0x3e, RZ ;  /* 0x0000003e980f7824 */ /* 0x000fe200078e02ff */
[-C--:B------:R-:W-:Y:S02]  /*39d0*/  LEA.HI.X.SX32 R131, R20, R89.reuse, 0x2, P2 ;  /* 0x0000005914837211 */ /* 0x080fe400010f16ff */
[-C--:B------:R-:W-:Y:S02]  /*39e0*/  IADD3 R132, P1, R132, R88.reuse, RZ ;  /* 0x0000005884847210 */ /* 0x080fe40007f3e0ff */
[----:B------:R-:W-:Y:S02]  /*39f0*/  IADD3 R122, P2, R122, R88, RZ ;  /* 0x000000587a7a7210 */ /* 0x000fe40007f5e0ff */
[-C--:B------:R-:W-:Y:S02]  /*3a00*/  LEA.HI.X.SX32 R133, R22, R89.reuse, 0x2, P1 ;  /* 0x0000005916857211 */ /* 0x080fe400008f16ff */
[----:B------:R-:W-:-:S02]  /*3a10*/  LEA.HI.X.SX32 R123, R18, R89, 0x2, P2 ;  /* 0x00000059127b7211 */ /* 0x000fc400010f16ff */
[-C--:B------:R-:W-:Y:S02]  /*3a20*/  IADD3 R136, P1, R136, R88.reuse, RZ ;  /* 0x0000005888887210 */ /* 0x080fe40007f3e0ff */
[-C--:B------:R-:W-:Y:S02]  /*3a30*/  IADD3 R106, P2, R106, R88.reuse, RZ ;  /* 0x000000586a6a7210 */ /* 0x080fe40007f5e0ff */
[-C--:B------:R-:W-:Y:S01]  /*3a40*/  LEA.HI.X.SX32 R137, R14, R89.reuse, 0x2, P1 ;  /* 0x000000590e897211 */ /* 0x080fe200008f16ff */
[----:B---3--:R-:W-:Y:S01]  /*3a50*/  IMAD R14, R152, 0x3f, RZ ;  /* 0x0000003f980e7824 */ /* 0x008fe200078e02ff */
[----:B------:R-:W-:Y:S01]  /*3a60*/  LEA.HI.X.SX32 R107, R5, R89, 0x2, P2 ;  /* 0x00000059056b7211 */ /* 0x000fe200010f16ff */
[----:B----4-:R-:W-:Y:S01]  /*3a70*/  VIADD R5, R6, 0xffffffdd ;  /* 0xffffffdd06057836 */ /* 0x010fe20000000000 */
[-C--:B------:R-:W-:Y:S02]  /*3a80*/  IADD3 R124, P1, R124, R88.reuse, RZ ;  /* 0x000000587c7c7210 */ /* 0x080fe40007f3e0ff */
[----:B------:R-:W-:-:S02]  /*3a90*/  IADD3 R98, P2, R98, R88, RZ ;  /* 0x0000005862627210 */ /* 0x000fc40007f5e0ff */
[-C--:B------:R-:W-:Y:S02]  /*3aa0*/  LEA.HI.X.SX32 R125, R19, R89.reuse, 0x2, P1 ;  /* 0x00000059137d7211 */ /* 0x080fe400008f16ff */
[-C--:B------:R-:W-:Y:S01]  /*3ab0*/  LEA.HI.X.SX32 R99, R16, R89.reuse, 0x2, P2 ;  /* 0x0000005910637211 */ /* 0x080fe200010f16ff */
[----:B------:R-:W-:Y:S01]  /*3ac0*/  VIADD R16, R2, UR8 ;  /* 0x0000000802107c36 */ /* 0x000fe20008000000 */
[-C--:B------:R-:W-:Y:S02]  /*3ad0*/  IADD3 R108, P1, R108, R88.reuse, RZ ;  /* 0x000000586c6c7210 */ /* 0x080fe40007f3e0ff */
[----:B------:R-:W-:Y:S02]  /*3ae0*/  IADD3 R96, P2, R96, R88, RZ ;  /* 0x0000005860607210 */ /* 0x000fe40007f5e0ff */
[-C--:B------:R-:W-:Y:S01]  /*3af0*/  LEA.HI.X.SX32 R109, R13, R89.reuse, 0x2, P1 ;  /* 0x000000590d6d7211 */ /* 0x080fe200008f16ff */
[----:B------:R-:W-:Y:S01]  /*3b00*/  VIADD R13, R6, 0xffffffde ;  /* 0xffffffde060d7836 */ /* 0x000fe20000000000 */
[----:B------:R-:W-:-:S02]  /*3b10*/  LEA.HI.X.SX32 R97, R14, R89, 0x2, P2 ;  /* 0x000000590e617211 */ /* 0x000fc400010f16ff */
[-C--:B------:R-:W-:Y:S02]  /*3b20*/  IADD3 R102, P1, R102, R88.reuse, RZ ;  /* 0x0000005866667210 */ /* 0x080fe40007f3e0ff */
[----:B------:R-:W-:Y:S01]  /*3b30*/  ISETP.GE.U32.AND P2, PT, R5, 0x7fffff9e, PT ;  /* 0x7fffff9e0500780c */ /* 0x000fe20003f46070 */
[----:B------:R-:W-:Y:S01]  /*3b40*/  VIADD R5, R6, 0xffffffdc ;  /* 0xffffffdc06057836 */ /* 0x000fe20000000000 */
[-C--:B------:R-:W-:Y:S02]  /*3b50*/  LEA.HI.X.SX32 R103, R17, R89.reuse, 0x2, P1 ;  /* 0x0000005911677211 */ /* 0x080fe400008f16ff */
[----:B------:R-:W-:Y:S02]  /*3b60*/  IADD3 R100, P1, R100, R88, RZ ;  /* 0x0000005864647210 */ /* 0x000fe40007f3e0ff */
[----:B------:R-:W-:Y:S01]  /*3b70*/  ISETP.GE.U32.AND P3, PT, R5, 0x7fffff9d, PT ;  /* 0x7fffff9d0500780c */ /* 0x000fe20003f66070 */
[----:B------:R-:W-:Y:S01]  /*3b80*/  VIADD R5, R6, 0xfffffffb ;  /* 0xfffffffb06057836 */ /* 0x000fe20000000000 */
[----:B------:R-:W-:-:S02]  /*3b90*/  LEA.HI.X.SX32 R101, R15, R89, 0x2, P1 ;  /* 0x000000590f657211 */ /* 0x000fc400008f16ff */
[----:B------:R-:W-:Y:S01]  /*3ba0*/  ISETP.GE.U32.AND P1, PT, R13, 0x7fffff9f, PT ;  /* 0x7fffff9f0d00780c */ /* 0x000fe20003f26070 */
[C---:B------:R-:W-:Y:S01]  /*3bb0*/  VIADD R13, R6.reuse, 0xfffffffa ;  /* 0xfffffffa060d7836 */ /* 0x040fe20000000000 */
[----:B------:R-:W-:Y:S01]  /*3bc0*/  ISETP.GE.U32.AND P4, PT, R5, 0x7fffffbc, PT ;  /* 0x7fffffbc0500780c */ /* 0x000fe20003f86070 */
[C---:B------:R-:W-:Y:S01]  /*3bd0*/  VIADD R5, R6.reuse, 0xfffffff9 ;  /* 0xfffffff906057836 */ /* 0x040fe20000000000 */
[----:B------:R-:W-:Y:S01]  /*3be0*/  LOP3.LUT R14, R3, 0x10, RZ, 0x3c, !PT ;  /* 0x00000010030e7812 */ /* 0x000fe200078e3cff */
[----:B------:R-:W2:Y:S01]  /*3bf0*/  LDC R15, c[0x0][0x230] ;  /* 0x00008c00ff0f7b82 */ /* 0x000ea20000000800 */
[----:B------:R-:W-:Y:S01]  /*3c00*/  ISETP.GE.U32.AND P0, PT, R13, 0x7fffffbb, PT ;  /* 0x7fffffbb0d00780c */ /* 0x000fe20003f06070 */
[C---:B------:R-:W-:Y:S01]  /*3c10*/  VIADD R13, R6.reuse, 0xfffffff8 ;  /* 0xfffffff8060d7836 */ /* 0x040fe20000000000 */
[----:B------:R-:W-:Y:S01]  /*3c20*/  ISETP.GE.U32.AND P5, PT, R5, 0x7fffffba, PT ;  /* 0x7fffffba0500780c */ /* 0x000fe20003fa6070 */
[----:B------:R-:W-:Y:S02]  /*3c30*/  VIADD R5, R6, 0xffffffdb ;  /* 0xffffffdb06057836 */ /* 0x000fe40000000000 */
[----:B------:R-:W-:Y:S01]  /*3c40*/  VIADD R23, R14, UR8 ;  /* 0x000000080e177c36 */ /* 0x000fe20008000000 */
[----:B------:R-:W-:Y:S01]  /*3c50*/  ISETP.GE.U32.AND P6, PT, R13, 0x7fffffb9, PT ;  /* 0x7fffffb90d00780c */ /* 0x000fe20003fc6070 */
[----:B------:R3:W-:Y:S01]  /*3c60*/  LDGSTS.E [R24+0x4004], desc[UR16][R210.64], !P1 ;  /* 0x04004000d2187fae */ /* 0x0007e2000c921850 */
[----:B------:R-:W-:Y:S01]  /*3c70*/  ISETP.GE.U32.AND P1, PT, R5, 0x7fffff9c, PT ;  /* 0x7fffff9c0500780c */ /* 0x000fe20003f26070 */
[C---:B------:R-:W-:Y:S01]  /*3c80*/  VIADD R5, R6.reuse, 0xffffffd9 ;  /* 0xffffffd906057836 */ /* 0x040fe20000000000 */
[----:B------:R-:W4:Y:S01]  /*3c90*/  LDC R14, c[0x0][0x230] ;  /* 0x00008c00ff0e7b82 */ /* 0x000f220000000800 */
[----:B------:R5:W-:Y:S01]  /*3ca0*/  LDGSTS.E [R24+0x4008], desc[UR16][R212.64], !P2 ;  /* 0x04008000d4187fae */ /* 0x000be2000d121850 */
[----:B------:R-:W-:-:S03]  /*3cb0*/  VIADD R13, R6, 0xffffffda ;  /* 0xffffffda060d7836 */ /* 0x000fc60000000000 */
[----:B------:R5:W-:Y:S01]  /*3cc0*/  LDGSTS.E [R24+0x400c], desc[UR16][R214.64], !P3 ;  /* 0x0400c000d6187fae */ /* 0x000be2000d921850 */
[----:B------:R-:W-:Y:S01]  /*3cd0*/  ISETP.GE.U32.AND P3, PT, R5, 0x7fffff9a, PT ;  /* 0x7fffff9a0500780c */ /* 0x000fe20003f66070 */
[C---:B------:R-:W-:Y:S01]  /*3ce0*/  VIADD R5, R6.reuse, 0xffffffd8 ;  /* 0xffffffd806057836 */ /* 0x040fe20000000000 */
[----:B------:R-:W-:Y:S01]  /*3cf0*/  ISETP.GE.U32.AND P2, PT, R13, 0x7fffff9b, PT ;  /* 0x7fffff9b0d00780c */ /* 0x000fe20003f46070 */
[----:B------:R5:W-:Y:S01]  /*3d00*/  LDGSTS.E [R23], desc[UR16][R192.64], !P4 ;  /* 0x00000000c0177fae */ /* 0x000be2000e121850 */
[----:B------:R-:W-:Y:S02]  /*3d10*/  LOP3.LUT R13, R3, 0x20, RZ, 0x3c, !PT ;  /* 0x00000020030d7812 */ /* 0x000fe400078e3cff */
[----:B------:R-:W-:Y:S01]  /*3d20*/  ISETP.GE.U32.AND P4, PT, R5, 0x7fffff99, PT ;  /* 0x7fffff990500780c */ /* 0x000fe20003f86070 */
[----:B------:R-:W-:Y:S01]  /*3d30*/  VIADD R5, R6, 0xfffffff7 ;  /* 0xfffffff706057836 */ /* 0x000fe20000000000 */
[----:B------:R5:W-:Y:S01]  /*3d40*/  LDGSTS.E [R23+0x4], desc[UR16][R206.64], !P0 ;  /* 0x00004000ce177fae */ /* 0x000be2000c121850 */
[----:B------:R-:W-:Y:S01]  /*3d50*/  VIADD R22, R13, UR8 ;  /* 0x000000080d167c36 */ /* 0x000fe20008000000 */
[----:B------:R-:W-:-:S02]  /*3d60*/  LOP3.LUT R13, R3, 0x30, RZ, 0x3c, !PT ;  /* 0x00000030030d7812 */ /* 0x000fc400078e3cff */
[----:B------:R-:W-:Y:S01]  /*3d70*/  ISETP.GE.U32.AND P0, PT, R5, 0x7fffffb8, PT ;  /* 0x7fffffb80500780c */ /* 0x000fe20003f06070 */
[C---:B------:R-:W-:Y:S01]  /*3d80*/  VIADD R5, R6.reuse, 0xfffffff6 ;  /* 0xfffffff606057836 */ /* 0x040fe20000000000 */
[----:B------:R5:W-:Y:S01]  /*3d90*/  LDGSTS.E [R23+0x8], desc[UR16][R188.64], !P5 ;  /* 0x00008000bc177fae */ /* 0x000be2000e921850 */
[----:B------:R-:W-:Y:S01]  /*3da0*/  VIADD R20, R13, UR8 ;  /* 0x000000080d147c36 */ /* 0x000fe20008000000 */
        /* <DEDUP_REMOVED lines=17> */
[----:B------:R-:W-:Y:S01]  /*3ec0*/  VIADD R5, R6, 0xffffffd6 ;  /* 0xffffffd606057836 */ /* 0x000fe20000000000 */
[----:B------:R5:W-:Y:S01]  /*3ed0*/  LDGSTS.E [R23+0x4008], desc[UR16][R176.64], !P3 ;  /* 0x04008000b0177fae */ /* 0x000be2000d921850 */
[----:B------:R-:W-:-:S03]  /*3ee0*/  VIADD R17, R13, UR8 ;  /* 0x000000080d117c36 */ /* 0x000fc60008000000 */
[----:B------:R-:W-:Y:S01]  /*3ef0*/  ISETP.GE.U32.AND P3, PT, R5, 0x7fffff97, PT ;  /* 0x7fffff970500780c */ /* 0x000fe20003f66070 */
[C---:B------:R-:W-:Y:S01]  /*3f00*/  VIADD R5, R6.reuse, 0xffffffd5 ;  /* 0xffffffd506057836 */ /* 0x040fe20000000000 */
[----:B------:R5:W-:Y:S04]  /*3f10*/  LDGSTS.E [R23+0x400c], desc[UR16][R200.64], !P4 ;  /* 0x0400c000c8177fae */ /* 0x000be8000e121850 */
[----:B------:R-:W-:Y:S01]  /*3f20*/  ISETP.GE.U32.AND P4, PT, R5, 0x7fffff96, PT ;  /* 0x7fffff960500780c */ /* 0x000fe20003f86070 */
[C---:B------:R-:W-:Y:S01]  /*3f30*/  VIADD R5, R6.reuse, 0xffffffd4 ;  /* 0xffffffd406057836 */ /* 0x040fe20000000000 */
[----:B------:R5:W-:Y:S04]  /*3f40*/  LDGSTS.E [R22], desc[UR16][R178.64], !P0 ;  /* 0x00000000b2167fae */ /* 0x000be8000c121850 */
[----:B------:R-:W-:Y:S01]  /*3f50*/  ISETP.GE.U32.AND P0, PT, R5, 0x7fffff95, PT ;  /* 0x7fffff950500780c */ /* 0x000fe20003f06070 */
[C---:B------:R-:W-:Y:S01]  /*3f60*/  VIADD R5, R6.reuse, 0xfffffff3 ;  /* 0xfffffff306057836 */ /* 0x040fe20000000000 */
[----:B------:R5:W-:Y:S04]  /*3f70*/  LDGSTS.E [R22+0x4], desc[UR16][R196.64], !P5 ;  /* 0x00004000c4167fae */ /* 0x000be8000e921850 */
        /* <DEDUP_REMOVED lines=115> */
[----:B------:R-:W-:Y:S01]  /*46b0*/  VIADD R5, R6, 0xffffffc0 ;  /* 0xffffffc006057836 */ /* 0x000fe20000000000 */
[----:B------:R5:W-:Y:S04]  /*46c0*/  LDGSTS.E [R17], desc[UR16][R114.64], !P3 ;  /* 0x0000000072117fae */ /* 0x000be8000d921850 */
[----:B------:R-:W-:Y:S01]  /*46d0*/  ISETP.GE.AND P3, PT, R232, R5, PT ;  /* 0x00000005e800720c */ /* 0x000fe20003f66270 */
[----:B------:R5:W-:Y:S01]  /*46e0*/  LDGSTS.E [R17+0x4], desc[UR16][R26.64], !P4 ;  /* 0x000040001a117fae */ /* 0x000be2000e121850 */
[----:B------:R-:W-:-:S02]  /*46f0*/  ISETP.GT.AND P4, PT, R154, 0x3f, PT ;  /* 0x0000003f9a00780c */ /* 0x000fc40003f84270 */
[----:B------:R-:W-:Y:S01]  /*4700*/  SEL R13, RZ, 0x4, P3 ;  /* 0x00000004ff0d7807 */ /* 0x000fe20001800000 */
[----:B------:R5:W-:Y:S01]  /*4710*/  LDGSTS.E [R17+0x8], desc[UR16][R110.64], !P0 ;  /* 0x000080006e117fae */ /* 0x000be2000c121850 */
[----:B------:R-:W-:Y:S02]  /*4720*/  ISETP.GE.AND P3, PT, R232, R6, PT ;  /* 0x00000006e800720c */ /* 0x000fe40003f66270 */
[----:B------:R-:W-:Y:S01]  /*4730*/  SEL R6, RZ, 0x4, !P4 ;  /* 0x00000004ff067807 */ /* 0x000fe20006000000 */
[----:B------:R5:W-:Y:S01]  /*4740*/  LDGSTS.E [R17+0xc], desc[UR16][R30.64], !P5 ;  /* 0x0000c0001e117fae */ /* 0x000be2000e921850 */
[----:B------:R-:W-:Y:S02]  /*4750*/  ISETP.GT.AND P4, PT, R154, 0x7f, PT ;  /* 0x0000007f9a00780c */ /* 0x000fe40003f84270 */
[----:B------:R-:W-:Y:S01]  /*4760*/  SEL R6, R6, RZ, !P3 ;  /* 0x000000ff06067207 */ /* 0x000fe20005800000 */
[----:B------:R5:W-:Y:S01]  /*4770*/  LDGSTS.E [R17+0x4000], desc[UR16][R102.64], !P6 ;  /* 0x0400000066117fae */ /* 0x000be2000f121850 */
[----:B------:R-:W-:Y:S01]  /*4780*/  ISETP.GE.U32.AND P3, PT, R5, 0x7fffff81, PT ;  /* 0x7fffff810500780c */ /* 0x000fe20003f66070 */
[----:B----4-:R-:W-:Y:S01]  /*4790*/  VIADD R5, R14, 0xffffffbf ;  /* 0xffffffbf0e057836 */ /* 0x010fe20000000000 */
[----:B------:R-:W-:Y:S01]  /*47a0*/  SEL R13, R13, RZ, P4 ;  /* 0x000000ff0d0d7207 */ /* 0x000fe20002000000 */
[----:B------:R-:W4:Y:S01]  /*47b0*/  LDC R14, c[0x0][0x230] ;  /* 0x00008c00ff0e7b82 */ /* 0x000f220000000800 */
[----:B------:R-:W-:Y:S01]  /*47c0*/  ISETP.NE.U32.AND P4, PT, R6, RZ, PT ;  /* 0x000000ff0600720c */ /* 0x000fe20003f85070 */
[----:B------:R5:W-:Y:S01]  /*47d0*/  LDGSTS.E [R17+0x4004], desc[UR16][R98.64], !P1 ;  /* 0x0400400062117fae */ /* 0x000be2000c921850 */
[----:B------:R-:W-:-:S02]  /*47e0*/  ISETP.GE.U32.AND P5, PT, R5, 0x7fffff80, PT ;  /* 0x7fffff800500780c */ /* 0x000fc40003fa6070 */
[----:B------:R-:W-:Y:S01]  /*47f0*/  ISETP.NE.U32.AND P0, PT, R13, RZ, PT ;  /* 0x000000ff0d00720c */ /* 0x000fe20003f05070 */
[----:B------:R5:W-:Y:S02]  /*4800*/  LDGSTS.E [R17+0x4008], desc[UR16][R100.64], !P2 ;  /* 0x0400800064117fae */ /* 0x000be4000d121850 */
[----:B------:R-:W1:Y:S02]  /*4810*/  LDC R5, c[0x0][0x230] ;  /* 0x00008c00ff057b82 */ /* 0x000e640000000800 */
[----:B------:R5:W-:Y:S04]  /*4820*/  LDGSTS.E [R17+0x400c], desc[UR16][R96.64], !P3 ;  /* 0x0400c00060117fae */ /* 0x000be8000d921850 */
[----:B------:R-:W0:Y:S02]  /*4830*/  LDGDEPBAR ;  /* 0x00000000000079af */ /* 0x000e240000000000 */
[----:B------:R-:W3:Y:S02]  /*4840*/  LDC R6, c[0x0][0x230] ;  /* 0x00008c00ff067b82 */ /* 0x000ee40000000800 */
[----:B------:R-:W-:Y:S04]  /*4850*/  LDGSTS.E [R16+0x38000], desc[UR16][R38.64], P4 ;  /* 0x3800000026107fae */ /* 0x000fe8000a121850 */
[----:B------:R-:W-:Y:S02]  /*4860*/  LDGSTS.E [R16+0x38400], desc[UR16][R60.64], P4 ;  /* 0x384000003c107fae */ /* 0x000fe4000a121850 */
[----:B------:R-:W2:Y:S02]  /*4870*/  LDC R13, c[0x0][0x230] ;  /* 0x00008c00ff0d7b82 */ /* 0x000ea40000000800 */
[----:B------:R-:W-:Y:S04]  /*4880*/  LDGSTS.E [R16+0x38800], desc[UR16][R56.64], P4 ;  /* 0x3880000038107fae */ /* 0x000fe8000a121850 */
[----:B------:R-:W-:Y:S01]  /*4890*/  LDGSTS.E [R16+0x38c00], desc[UR16][R48.64], P4 ;  /* 0x38c0000030107fae */ /* 0x000fe2000a121850 */
[----:B-1----:R-:W-:-:S03]  /*48a0*/  VIADD R5, R5, 0xffffffbe ;  /* 0xffffffbe05057836 */ /* 0x002fc60000000000 */
[----:B------:R-:W-:Y:S02]  /*48b0*/  LDGSTS.E [R16+0x39000], desc[UR16][R54.64], P4 ;  /* 0x3900000036107fae */ /* 0x000fe4000a121850 */
[----:B------:R-:W-:Y:S02]  /*48c0*/  ISETP.GE.U32.AND P6, PT, R5, 0x7fffff7f, PT ;  /* 0x7fffff7f0500780c */ /* 0x000fe40003fc6070 */
[----:B------:R-:W-:Y:S01]  /*48d0*/  LDGSTS.E [R16+0x39400], desc[UR16][R52.64], P4 ;  /* 0x3940000034107fae */ /* 0x000fe2000a121850 */
[----:B---3--:R-:W-:Y:S01]  /*48e0*/  VIADD R5, R6, 0xffffffbd ;  /* 0xffffffbd06057836 */ /* 0x008fe20000000000 */
[----:B------:R-:W-:Y:S02]  /*48f0*/  LOP3.LUT R6, R2, 0x40, RZ, 0x3c, !PT ;  /* 0x0000004002067812 */ /* 0x000fe400078e3cff */
[----:B------:R-:W-:Y:S02]  /*4900*/  LDGSTS.E [R16+0x39800], desc[UR16][R50.64], P4 ;  /* 0x3980000032107fae */ /* 0x000fe4000a121850 */
[----:B------:R-:W-:-:S02]  /*4910*/  ISETP.GE.U32.AND P1, PT, R5, 0x7fffff7e, PT ;  /* 0x7fffff7e0500780c */ /* 0x000fc40003f26070 */
[----:B------:R-:W-:Y:S01]  /*4920*/  LDGSTS.E [R16+0x39c00], desc[UR16][R46.64], P4 ;  /* 0x39c000002e107fae */ /* 0x000fe2000a121850 */
[----:B--2---:R-:W-:-:S05]  /*4930*/  VIADD R5, R13, 0xffffffbc ;  /* 0xffffffbc0d057836 */ /* 0x004fca0000000000 */
[----:B------:R-:W-:Y:S01]  /*4940*/  ISETP.GE.U32.AND P2, PT, R5, 0x7fffff7d, PT ;  /* 0x7fffff7d0500780c */ /* 0x000fe20003f46070 */
[----:B----4-:R-:W-:Y:S02]  /*4950*/  VIADD R5, R14, 0xffffff9f ;  /* 0xffffff9f0e057836 */ /* 0x010fe40000000000 */
[----:B------:R-:W-:Y:S01]  /*4960*/  VIADD R14, R6, UR8 ;  /* 0x00000008060e7c36 */ /* 0x000fe20008000000 */
[----:B------:R-:W-:Y:S02]  /*4970*/  LOP3.LUT R6, R2, 0x60, RZ, 0x3c, !PT ;  /* 0x0000006002067812 */ /* 0x000fe400078e3cff */
[----:B------:R-:W-:Y:S01]  /*4980*/  ISETP.GE.U32.AND P3, PT, R5, 0x7fffff60, PT ;  /* 0x7fffff600500780c */ /* 0x000fe20003f66070 */
[----:B------:R-:W-:Y:S02]  /*4990*/  VIADD R5, R15, 0xffffff9e ;  /* 0xffffff9e0f057836 */ /* 0x000fe40000000000 */
[----:B------:R-:W-:Y:S02]  /*49a0*/  VIADD R15, R234, UR8 ;  /* 0x00000008ea0f7c36 */ /* 0x000fe40008000000 */
[----:B------:R-:W-:-:S02]  /*49b0*/  VIADD R13, R6, UR8 ;  /* 0x00000008060d7c36 */ /* 0x000fc40008000000 */
[----:B------:R-:W1:Y:S01]  /*49c0*/  LDC R6, c[0x0][0x230] ;  /* 0x00008c00ff067b82 */ /* 0x000e620000000800 */
[----:B------:R-:W-:Y:S04]  /*49d0*/  LDGSTS.E [R15+0x38100], desc[UR16][R138.64], P4 ;  /* 0x381000008a0f7fae */ /* 0x000fe8000a121850 */
[----:B------:R-:W-:Y:S04]  /*49e0*/  LDGSTS.E [R15+0x38500], desc[UR16][R44.64], P4 ;  /* 0x385000002c0f7fae */ /* 0x000fe8000a121850 */
[----:B------:R-:W-:Y:S04]  /*49f0*/  LDGSTS.E [R15+0x38900], desc[UR16][R42.64], P4 ;  /* 0x389000002a0f7fae */ /* 0x000fe8000a121850 */
[----:B------:R-:W-:Y:S04]  /*4a00*/  LDGSTS.E [R15+0x38d00], desc[UR16][R40.64], P4 ;  /* 0x38d00000280f7fae */ /* 0x000fe8000a121850 */
[----:B------:R-:W-:Y:S04]  /*4a10*/  LDGSTS.E [R15+0x39100], desc[UR16][R36.64], P4 ;  /* 0x39100000240f7fae */ /* 0x000fe8000a121850 */
[----:B------:R-:W-:Y:S01]  /*4a20*/  LDGSTS.E [R15+0x39500], desc[UR16][R28.64], P4 ;  /* 0x395000001c0f7fae */ /* 0x000fe2000a121850 */
[----:B-1----:R-:W-:-:S03]  /*4a30*/  VIADD R6, R6, 0xffffff9d ;  /* 0xffffff9d06067836 */ /* 0x002fc60000000000 */
[----:B------:R-:W-:Y:S04]  /*4a40*/  LDGSTS.E [R15+0x39900], desc[UR16][R34.64], P4 ;  /* 0x39900000220f7fae */ /* 0x000fe8000a121850 */
        /* <DEDUP_REMOVED lines=16> */
[----:B------:R-:W-:Y:S01]  /*4b50*/  LDGSTS.E [R13+0x39f00], desc[UR16][R62.64], P4 ;  /* 0x39f000003e0d7fae */ /* 0x000fe2000a121850 */
[----:B------:R-:W-:Y:S01]  /*4b60*/  ISETP.GE.U32.AND P4, PT, R5, 0x7fffff5f, PT ;  /* 0x7fffff5f0500780c */ /* 0x000fe20003f86070 */
[----:B------:R-:W-:-:S02]  /*4b70*/  IMAD.SHL.U32 R5, R152, 0x40, RZ ;  /* 0x0000004098057824 */ /* 0x000fc400078e00ff */
[----:B------:R-:W0:Y:S02]  /*4b80*/  LDGDEPBAR ;  /* 0x00000000000079af */ /* 0x000e240000000000 */
[C---:B------:R-:W-:Y:S01]  /*4b90*/  IMAD.WIDE R88, R5.reuse, 0x4, R88 ;  /* 0x0000000405587825 */ /* 0x040fe200078e0258 */
[----:B------:R-:W-:Y:S03]  /*4ba0*/  BAR.SYNC.DEFER_BLOCKING 0x0 ;  /* 0x0000000000007b1d */ /* 0x000fe60000010000 */
[----:B------:R-:W-:-:S04]  /*4bb0*/  IMAD.WIDE R220, R5, 0x4, R220 ;  /* 0x0000000405dc7825 */ /* 0x000fc800078e02dc */
[----:B------:R-:W-:-:S04]  /*4bc0*/  IMAD.WIDE R222, R5, 0x4, R222 ;  /* 0x0000000405de7825 */ /* 0x000fc800078e02de */
[----:B------:R-:W-:-:S04]  /*4bd0*/  IMAD.WIDE R216, R5, 0x4, R216 ;  /* 0x0000000405d87825 */ /* 0x000fc800078e02d8 */
[----:B------:R-:W-:-:S04]  /*4be0*/  IMAD.WIDE R218, R5, 0x4, R218 ;  /* 0x0000000405da7825 */ /* 0x000fc800078e02da */
[----:B------:R-:W-:-:S04]  /*4bf0*/  IMAD.WIDE R210, R5, 0x4, R210 ;  /* 0x0000000405d27825 */ /* 0x000fc800078e02d2 */
[C---:B-----5:R-:W-:Y:S01]  /*4c00*/  IMAD.WIDE R212, R5.reuse, 0x4, R212 ;  /* 0x0000000405d47825 */ /* 0x060fe200078e02d4 */
[----:B------:R-:W-:Y:S01]  /*4c10*/  @!PT LDS RZ, [RZ] ;  /* 0x00000000fffff984 */ /* 0x000fe20000000800 */
[----:B------:R-:W-:Y:S01]  /*4c20*/  @!PT LDS RZ, [RZ] ;  /* 0x00000000fffff984 */ /* 0x000fe20000000800 */
[----:B------:R-:W-:Y:S01]  /*4c30*/  @!PT LDS RZ, [RZ] ;  /* 0x00000000fffff984 */ /* 0x000fe20000000800 */
[----:B------:R1:W-:Y:S01]  /*4c40*/  LDGSTS.E [R24+0x8000], desc[UR16][R88.64], !P5 ;  /* 0x0800000058187fae */ /* 0x0003e2000e921850 */
[----:B------:R-:W-:Y:S02]  /*4c50*/  ISETP.GE.U32.AND P5, PT, R6, 0x7fffff5e, PT ;  /* 0x7fffff5e0600780c */ /* 0x000fe40003fa6070 */
[C---:B------:R-:W-:Y:S01]  /*4c60*/  IMAD.WIDE R214, R5.reuse, 0x4, R214 ;  /* 0x0000000405d67825 */ /* 0x040fe200078e02d6 */
[----:B------:R-:W2:Y:S01]  /*4c70*/  LDC R6, c[0x0][0x230] ;  /* 0x00008c00ff067b82 */ /* 0x000ea20000000800 */
[----:B------:R3:W-:Y:S02]  /*4c80*/  LDGSTS.E [R24+0x8004], desc[UR16][R220.64], !P6 ;  /* 0x08004000dc187fae */ /* 0x0007e4000f121850 */
[C---:B------:R-:W-:Y:S02]  /*4c90*/  IMAD.WIDE R192, R5.reuse, 0x4, R192 ;  /* 0x0000000405c07825 */ /* 0x040fe400078e02c0 */
[----:B------:R4:W-:Y:S02]  /*4ca0*/  LDGSTS.E [R24+0x8008], desc[UR16][R222.64], !P1 ;  /* 0x08008000de187fae */ /* 0x0009e4000c921850 */
[----:B------:R-:W-:-:S02]  /*4cb0*/  IMAD.WIDE R206, R5, 0x4, R206 ;  /* 0x0000000405ce7825 */ /* 0x000fc400078e02ce */
[----:B------:R5:W-:Y:S02]  /*4cc0*/  LDGSTS.E [R24+0x800c], desc[UR16][R216.64], !P2 ;  /* 0x0800c000d8187fae */ /* 0x000be4000d121850 */
[C---:B------:R-:W-:Y:S02]  /*4cd0*/  IMAD.WIDE R188, R5.reuse, 0x4, R188 ;  /* 0x0000000405bc7825 */ /* 0x040fe400078e02bc */
[----:B------:R5:W-:Y:S02]  /*4ce0*/  LDGSTS.E [R24+0xc000], desc[UR16][R218.64], !P3 ;  /* 0x0c000000da187fae */ /* 0x000be4000d921850 */
[C---:B------:R-:W-:Y:S02]  /*4cf0*/  IMAD.WIDE R202, R5.reuse, 0x4, R202 ;  /* 0x0000000405ca7825 */ /* 0x040fe400078e02ca */
[----:B------:R5:W-:Y:S02]  /*4d00*/  LDGSTS.E [R24+0xc004], desc[UR16][R210.64], !P4 ;  /* 0x0c004000d2187fae */ /* 0x000be4000e121850 */
[----:B------:R-:W-:-:S02]  /*4d10*/  IMAD.WIDE R204, R5, 0x4, R204 ;  /* 0x0000000405cc7825 */ /* 0x000fc400078e02cc */
[----:B------:R5:W-:Y:S02]  /*4d20*/  LDGSTS.E [R24+0xc008], desc[UR16][R212.64], !P5 ;  /* 0x0c008000d4187fae */ /* 0x000be4000e921850 */
[----:B------:R-:W-:-:S04]  /*4d30*/  IMAD.WIDE R198, R5, 0x4, R198 ;  /* 0x0000000405c67825 */ /* 0x000fc800078e02c6 */
[----:B--2---:R-:W-:Y:S02]  /*4d40*/  VIADD R6, R6, 0xffffff9c ;  /* 0xffffff9c06067836 */ /* 0x004fe40000000000 */
[----:B------:R-:W-:-:S03]  /*4d50*/  IMAD.WIDE R176, R5, 0x4, R176 ;  /* 0x0000000405b07825 */ /* 0x000fc600078e02b0 */
[----:B------:R-:W-:Y:S01]  /*4d60*/  ISETP.GE.U32.AND P6, PT, R6, 0x7fffff5d, PT ;  /* 0x7fffff5d0600780c */ /* 0x000fe20003fc6070 */
[C---:B------:R-:W-:Y:S01]  /*4d70*/  IMAD.WIDE R200, R5.reuse, 0x4, R200 ;  /* 0x0000000405c87825 */ /* 0x040fe200078e02c8 */
[----:B------:R-:W2:Y:S03]  /*4d80*/  LDC R6, c[0x0][0x230] ;  /* 0x00008c00ff067b82 */ /* 0x000ea60000000800 */
[----:B------:R-:W-:-:S04]  /*4d90*/  IMAD.WIDE R178, R5, 0x4, R178 ;  /* 0x0000000405b27825 */ /* 0x000fc800078e02b2 */
[----:B------:R-:W-:-:S04]  /*4da0*/  IMAD.WIDE R196, R5, 0x4, R196 ;  /* 0x0000000405c47825 */ /* 0x000fc800078e02c4 */
[----:B------:R5:W-:Y:S01]  /*4db0*/  LDGSTS.E [R24+0xc00c], desc[UR16][R214.64], !P6 ;  /* 0x0c00c000d6187fae */ /* 0x000be2000f121850 */
[----:B------:R-:W-:-:S04]  /*4dc0*/  IMAD.WIDE R184, R5, 0x4, R184 ;  /* 0x0000000405b87825 */ /* 0x000fc800078e02b8 */
[----:B------:R-:W-:-:S04]  /*4dd0*/  IMAD.WIDE R190, R5, 0x4, R190 ;  /* 0x0000000405be7825 */ /* 0x000fc800078e02be */
        /* <DEDUP_REMOVED lines=70> */
[C---:B-1----:R-:W-:Y:S01]  /*5240*/  IMAD.WIDE R88, R5.reuse, 0x4, R88 ;  /* 0x0000000405587825 */ /* 0x042fe200078e0258 */
[----:B------:R-:W1:Y:S03]  /*5250*/  LDC R6, c[0x0][0x230] ;  /* 0x00008c00ff067b82 */ /* 0x000e660000000800 */
[----:B---3--:R-:W-:-:S04]  /*5260*/  IMAD.WIDE R220, R5, 0x4, R220 ;  /* 0x0000000405dc7825 */ /* 0x008fc800078e02dc */
[----:B----4-:R-:W-:-:S04]  /*5270*/  IMAD.WIDE R222, R5, 0x4, R222 ;  /* 0x0000000405de7825 */ /* 0x010fc800078e02de */
[----:B------:R2:W-:Y:S01]  /*5280*/  LDGSTS.E [R23+0xc008], desc[UR16][R176.64], !P1 ;  /* 0x0c008000b0177fae */ /* 0x0005e2000c921850 */
[----:B-----5:R-:W-:-:S04]  /*5290*/  IMAD.WIDE R216, R5, 0x4, R216 ;  /* 0x0000000405d87825 */ /* 0x020fc800078e02d8 */
[----:B------:R-:W-:-:S04]  /*52a0*/  IMAD.WIDE R218, R5, 0x4, R218 ;  /* 0x0000000405da7825 */ /* 0x000fc800078e02da */
[----:B------:R-:W-:-:S04]  /*52b0*/  IMAD.WIDE R210, R5, 0x4, R210 ;  /* 0x0000000405d27825 */ /* 0x000fc800078e02d2 */
[----:B-1----:R-:W-:Y:S02]  /*52c0*/  VIADD R6, R6, 0xffffff98 ;  /* 0xffffff9806067836 */ /* 0x002fe40000000000 */
[----:B------:R-:W-:-:S03]  /*52d0*/  IMAD.WIDE R212, R5, 0x4, R212 ;  /* 0x0000000405d47825 */ /* 0x000fc600078e02d4 */
[----:B------:R-:W-:Y:S01]  /*52e0*/  ISETP.GE.U32.AND P2, PT, R6, 0x7fffff59, PT ;  /* 0x7fffff590600780c */ /* 0x000fe20003f46070 */
[C---:B------:R-:W-:Y:S01]  /*52f0*/  IMAD.WIDE R214, R5.reuse, 0x4, R214 ;  /* 0x0000000405d67825 */ /* 0x040fe200078e02d6 */
[----:B------:R-:W1:Y:S03]  /*5300*/  LDC R6, c[0x0][0x230] ;  /* 0x00008c00ff067b82 */ /* 0x000e660000000800 */
[----:B------:R-:W-:-:S04]  /*5310*/  IMAD.WIDE R192, R5, 0x4, R192 ;  /* 0x0000000405c07825 */ /* 0x000fc800078e02c0 */
[----:B------:R-:W-:-:S04]  /*5320*/  IMAD.WIDE R206, R5, 0x4, R206 ;  /* 0x0000000405ce7825 */ /* 0x000fc800078e02ce */
[----:B------:R3:W-:Y:S01]  /*5330*/  LDGSTS.E [R23+0xc00c], desc[UR16][R200.64], !P2 ;  /* 0x0c00c000c8177fae */ /* 0x0007e2000d121850 */
[----:B------:R-:W-:-:S04]  /*5340*/  IMAD.WIDE R188, R5, 0x4, R188 ;  /* 0x0000000405bc7825 */ /* 0x000fc800078e02bc */
[----:B------:R-:W-:-:S04]  /*5350*/  IMAD.WIDE R202, R5, 0x4, R202 ;  /* 0x0000000405ca7825 */ /* 0x000fc800078e02ca */
[----:B------:R-:W-:-:S04]  /*5360*/  IMAD.WIDE R204, R5, 0x4, R204 ;  /* 0x0000000405cc7825 */ /* 0x000fc800078e02cc */
[----:B-1----:R-:W-:Y:S02]  /*5370*/  VIADD R6, R6, 0xffffffb7 ;  /* 0xffffffb706067836 */ /* 0x002fe40000000000 */
[----:B------:R-:W-:-:S03]  /*5380*/  IMAD.WIDE R198, R5, 0x4, R198 ;  /* 0x0000000405c67825 */ /* 0x000fc600078e02c6 */
[----:B------:R-:W-:Y:S01]  /*5390*/  ISETP.GE.U32.AND P3, PT, R6, 0x7fffff78, PT ;  /* 0x7fffff780600780c */ /* 0x000fe20003f66070 */
[C---:B--2---:R-:W-:Y:S01]  /*53a0*/  IMAD.WIDE R176, R5.reuse, 0x4, R176 ;  /* 0x0000000405b07825 */ /* 0x044fe200078e02b0 */
[----:B------:R-:W1:Y:S03]  /*53b0*/  LDC R6, c[0x0][0x230] ;  /* 0x00008c00ff067b82 */ /* 0x000e660000000800 */
[----:B---3--:R-:W-:-:S08]  /*53c0*/  IMAD.WIDE R200, R5, 0x4, R200 ;  /* 0x0000000405c87825 */ /* 0x008fd000078e02c8 */
[----:B------:R2:W-:Y:S02]  /*53d0*/  LDGSTS.E [R22+0x8000], desc[UR16][R178.64], !P3 ;  /* 0x08000000b2167fae */ /* 0x0005e4000d921850 */
[----:B--2---:R-:W-:-:S04]  /*53e0*/  IMAD.WIDE R178, R5, 0x4, R178 ;  /* 0x0000000405b27825 */ /* 0x004fc800078e02b2 */
[----:B-1----:R-:W-:-:S05]  /*53f0*/  VIADD R6, R6, 0xffffffb6 ;  /* 0xffffffb606067836 */ /* 0x002fca0000000000 */
[----:B------:R-:W-:Y:S02]  /*5400*/  ISETP.GE.U32.AND P4, PT, R6, 0x7fffff77, PT ;  /* 0x7fffff770600780c */ /* 0x000fe40003f86070 */
[----:B------:R-:W1:Y:S11]  /*5410*/  LDC R6, c[0x0][0x230] ;  /* 0x00008c00ff067b82 */ /* 0x000e760000000800 */
        /* <DEDUP_REMOVED lines=228> */
[----:B------:R-:W-:Y:S02]  /*6260*/  ISETP.GE.AND P3, PT, R232, R6, PT ;  /* 0x00000006e800720c */ /* 0x000fe40003f66270 */
[----:B------:R-:W-:Y:S02]  /*6270*/  ISETP.GE.U32.AND P2, PT, R6, 0x7fffff41, PT ;  /* 0x7fffff410600780c */ /* 0x000fe40003f46070 */
[----:B------:R-:W-:Y:S02]  /*6280*/  SEL R6, RZ, 0x4, P3 ;  /* 0x00000004ff067807 */ /* 0x000fe40001800000 */
[----:B------:R-:W-:-:S04]  /*6290*/  ISETP.GT.AND P3, PT, R154, 0xbf, PT ;  /* 0x000000bf9a00780c */ /* 0x000fc80003f64270 */
[----:B------:R-:W-:-:S04]  /*62a0*/  SEL R6, R6, RZ, P3 ;  /* 0x000000ff06067207 */ /* 0x000fc80001800000 */
[----:B------:R-:W-:Y:S01]  /*62b0*/  ISETP.NE.U32.AND P3, PT, R6, RZ, PT ;  /* 0x000000ff0600720c */ /* 0x000fe20003f65070 */
[----:B------:R1:W-:Y:S01]  /*62c0*/  LDGSTS.E [R17+0xc00c], desc[UR16][R96.64], !P2 ;  /* 0x0c00c00060117fae */ /* 0x0003e2000d121850 */
[----:B------:R-:W2:Y:S03]  /*62d0*/  LDC R6, c[0x0][0x230] ;  /* 0x00008c00ff067b82 */ /* 0x000ea60000000800 */
[----:B------:R-:W0:Y:S01]  /*62e0*/  LDGDEPBAR ;  /* 0x00000000000079af */ /* 0x000e220000000000 */
[----:B-1----:R-:W-:-:S04]  /*62f0*/  IMAD.WIDE R96, R5, 0x4, R96 ;  /* 0x0000000405607825 */ /* 0x002fc800078e0260 */
[----:B--2---:R-:W-:-:S05]  /*6300*/  VIADD R6, R6, 0xffffff7f ;  /* 0xffffff7f06067836 */ /* 0x004fca0000000000 */
[----:B------:R-:W-:Y:S02]  /*6310*/  ISETP.GE.U32.AND P4, PT, R6, 0x7fffff40, PT ;  /* 0x7fffff400600780c */ /* 0x000fe40003f86070 */
[----:B------:R-:W1:Y:S02]  /*6320*/  LDC R6, c[0x0][0x230] ;  /* 0x00008c00ff067b82 */ /* 0x000e640000000800 */
[----:B-1----:R-:W-:-:S05]  /*6330*/  VIADD R6, R6, 0xffffff7e ;  /* 0xffffff7e06067836 */ /* 0x002fca0000000000 */
        /* <DEDUP_REMOVED lines=9> */
[----:B------:R-:W-:Y:S01]  /*63d0*/  ISETP.GE.U32.AND P2, PT, R6, 0x7fffff20, PT ;  /* 0x7fffff200600780c */ /* 0x000fe20003f46070 */
[----:B------:R-:W-:Y:S02]  /*63e0*/  IMAD.SHL.U32 R6, R153, 0x40, RZ ;  /* 0x0000004099067824 */ /* 0x000fe400078e00ff */
[----:B------:R-:W1:Y:S02]  /*63f0*/  LDC R153, c[0x0][0x230] ;  /* 0x00008c00ff997b82 */ /* 0x000e640000000800 */
[----:B------:R-:W-:-:S04]  /*6400*/  IMAD.WIDE R38, R6, 0x4, R38 ;  /* 0x0000000406267825 */ /* 0x000fc800078e0226 */
[C---:B------:R-:W-:Y:S01]  /*6410*/  IMAD.WIDE R60, R6.reuse, 0x4, R60 ;  /* 0x00000004063c7825 */ /* 0x040fe200078e023c */
[----:B------:R2:W-:Y:S03]  /*6420*/  LDGSTS.E [R16+0x3c000], desc[UR16][R38.64], P0 ;  /* 0x3c00000026107fae */ /* 0x0005e60008121850 */
        /* <DEDUP_REMOVED lines=60> */
[----:B--2---:R-:W-:Y:S01]  /*67f0*/  IMAD.WIDE R38, R6, 0x4, R38 ;  /* 0x0000000406267825 */ /* 0x004fe200078e0226 */
[----:B------:R2:W-:Y:S01]  /*6800*/  LDGSTS.E [R13+0x3df00], desc[UR16][R62.64], P0 ;  /* 0x3df000003e0d7fae */ /* 0x0005e20008121850 */
[----:B------:R-:W-:-:S02]  /*6810*/  ISETP.GE.U32.AND P0, PT, R25, 0x7fffff1f, PT ;  /* 0x7fffff1f1900780c */ /* 0x000fc40003f06070 */
[----:B------:R-:W2:Y:S01]  /*6820*/  LDC R25, c[0x0][0x230] ;  /* 0x00008c00ff197b82 */ /* 0x000ea20000000800 */
[----:B------:R-:W0:Y:S01]  /*6830*/  LDGDEPBAR ;  /* 0x00000000000079af */ /* 0x000e220000000000 */
[----:B---3--:R-:W-:-:S06]  /*6840*/  IMAD.WIDE R60, R6, 0x4, R60 ;  /* 0x00000004063c7825 */ /* 0x008fcc00078e023c */
[----:B------:R-:W-:Y:S01]  /*6850*/  BAR.SYNC.DEFER_BLOCKING 0x0 ;  /* 0x0000000000007b1d */ /* 0x000fe20000010000 */
[----:B----4-:R-:W-:-:S04]  /*6860*/  IMAD.WIDE R56, R6, 0x4, R56 ;  /* 0x0000000406387825 */ /* 0x010fc800078e0238 */
[----:B-----5:R-:W-:-:S04]  /*6870*/  IMAD.WIDE R48, R6, 0x4, R48 ;  /* 0x0000000406307825 */ /* 0x020fc800078e0230 */
[----:B------:R-:W-:-:S04]  /*6880*/  IMAD.WIDE R54, R6, 0x4, R54 ;  /* 0x0000000406367825 */ /* 0x000fc800078e0236 */
[----:B------:R-:W-:-:S04]  /*6890*/  IMAD.WIDE R52, R6, 0x4, R52 ;  /* 0x0000000406347825 */ /* 0x000fc800078e0234 */
[----:B-1----:R-:W-:-:S04]  /*68a0*/  IMAD.WIDE R50, R6, 0x4, R50 ;  /* 0x0000000406327825 */ /* 0x002fc800078e0232 */
[----:B--2---:R-:W-:Y:S02]  /*68b0*/  VIADD R25, R25, 0xffffff5d ;  /* 0xffffff5d19197836 */ /* 0x004fe40000000000 */
[C---:B------:R-:W-:Y:S01]  /*68c0*/  IMAD.WIDE R46, R6.reuse, 0x4, R46 ;  /* 0x00000004062e7825 */ /* 0x040fe200078e022e */
[----:B------:R-:W-:Y:S01]  /*68d0*/  @!PT LDS RZ, [RZ] ;  /* 0x00000000fffff984 */ /* 0x000fe20000000800 */
[----:B------:R-:W-:Y:S01]  /*68e0*/  @!PT LDS RZ, [RZ] ;  /* 0x00000000fffff984 */ /* 0x000fe20000000800 */
[----:B------:R-:W-:Y:S01]  /*68f0*/  @!PT LDS RZ, [RZ] ;  /* 0x00000000fffff984 */ /* 0x000fe20000000800 */
[----:B------:R1:W-:Y:S02]  /*6900*/  LDGSTS.E [R24+0x10000], desc[UR16][R88.64], !P4 ;  /* 0x1000000058187fae */ /* 0x0003e4000e121850 */
[----:B------:R-:W-:Y:S01]  /*6910*/  ISETP.GE.U32.AND P4, PT, R25, 0x7fffff1e, PT ;  /* 0x7fffff1e1900780c */ /* 0x000fe20003f86070 */
[C---:B------:R-:W-:Y:S01]  /*6920*/  IMAD.WIDE R138, R6.reuse, 0x4, R138 ;  /* 0x00000004068a7825 */ /* 0x040fe200078e028a */
[----:B------:R-:W2:Y:S01]  /*6930*/  LDC R25, c[0x0][0x230] ;  /* 0x00008c00ff197b82 */ /* 0x000ea20000000800 */
        /* <DEDUP_REMOVED lines=9> */
[C---:B------:R-:W-:Y:S02]  /*69d0*/  IMAD.WIDE R28, R6.reuse, 0x4, R28 ;  /* 0x00000004061c7825 */ /* 0x040fe400078e021c */
        /* <DEDUP_REMOVED lines=30> */
[----:B-1----:R-:W-:-:S04]  /*6bc0*/  IMAD.WIDE R88, R5, 0x4, R88 ;  /* 0x0000000405587825 */ /* 0x002fc800078e0258 */
[----:B------:R1:W-:Y:S01]  /*6bd0*/  LDGSTS.E [R23+0x10004], desc[UR16][R206.64], !P1 ;  /* 0x10004000ce177fae */ /* 0x0003e2000c921850 */
[----:B---3--:R-:W-:-:S04]  /*6be0*/  IMAD.WIDE R220, R5, 0x4, R220 ;  /* 0x0000000405dc7825 */ /* 0x008fc800078e02dc */
[----:B----4-:R-:W-:-:S04]  /*6bf0*/  IMAD.WIDE R222, R5, 0x4, R222 ;  /* 0x0000000405de7825 */ /* 0x010fc800078e02de */
[----:B-----5:R-:W-:-:S04]  /*6c00*/  IMAD.WIDE R216, R5, 0x4, R216 ;  /* 0x0000000405d87825 */ /* 0x020fc800078e02d8 */
        /* <DEDUP_REMOVED lines=9> */
[----:B-1----:R-:W-:-:S04]  /*6ca0*/  IMAD.WIDE R206, R5, 0x4, R206 ;  /* 0x0000000405ce7825 */ /* 0x002fc800078e02ce */
[----:B---3--:R-:W-:-:S04]  /*6cb0*/  IMAD.WIDE R188, R5, 0x4, R188 ;  /* 0x0000000405bc7825 */ /* 0x008fc800078e02bc */
[----:B--2---:R-:W-:-:S05]  /*6cc0*/  VIADD R25, R25, 0xffffff78 ;  /* 0xffffff7819197836 */ /* 0x004fca0000000000 */
        /* <DEDUP_REMOVED lines=268> */
[----:B------:R-:W0:Y:S04]  /*7d90*/  LDGDEPBAR ;  /* 0x00000000000079af */ /* 0x000e280000000000 */
[----:B------:R3:W-:Y:S04]  /*7da0*/  LDGSTS.E [R16+0x40000], desc[UR16][R38.64], P3 ;  /* 0x4000000026107fae */ /* 0x0007e80009921850 */
[----:B------:R4:W-:Y:S01]  /*7db0*/  LDGSTS.E [R16+0x40400], desc[UR16][R60.64], P3 ;  /* 0x404000003c107fae */ /* 0x0009e20009921850 */
[----:B-1----:R-:W-:-:S03]  /*7dc0*/  IMAD.WIDE R96, R5, 0x4, R96 ;  /* 0x0000000405607825 */ /* 0x002fc600078e0260 */
[----:B------:R1:W-:Y:S04]  /*7dd0*/  LDGSTS.E [R16+0x40800], desc[UR16][R56.64], P3 ;  /* 0x4080000038107fae */ /* 0x0003e80009921850 */
[----:B------:R5:W-:Y:S01]  /*7de0*/  LDGSTS.E [R16+0x40c00], desc[UR16][R48.64], P3 ;  /* 0x40c0000030107fae */ /* 0x000be20009921850 */
[----:B---3--:R-:W-:-:S03]  /*7df0*/  IMAD.WIDE R38, R6, 0x4, R38 ;  /* 0x0000000406267825 */ /* 0x008fc600078e0226 */
[----:B------:R3:W-:Y:S01]  /*7e00*/  LDGSTS.E [R16+0x41000], desc[UR16][R54.64], P3 ;  /* 0x4100000036107fae */ /* 0x0007e20009921850 */
[----:B--2---:R-:W-:Y:S02]  /*7e10*/  VIADD R25, R25, 0xffffff3f ;  /* 0xffffff3f19197836 */ /* 0x004fe40000000000 */
[C---:B----4-:R-:W-:Y:S01]  /*7e20*/  IMAD.WIDE R60, R6.reuse, 0x4, R60 ;  /* 0x00000004063c7825 */ /* 0x050fe200078e023c */
[----:B------:R2:W-:Y:S02]  /*7e30*/  LDGSTS.E [R16+0x41400], desc[UR16][R52.64], P3 ;  /* 0x4140000034107fae */ /* 0x0005e40009921850 */
[----:B------:R-:W-:Y:S01]  /*7e40*/  ISETP.GE.U32.AND P0, PT, R25, 0x7fffff00, PT ;  /* 0x7fffff001900780c */ /* 0x000fe20003f06070 */
[C---:B-1----:R-:W-:Y:S01]  /*7e50*/  IMAD.WIDE R56, R6.reuse, 0x4, R56 ;  /* 0x0000000406387825 */ /* 0x042fe200078e0238 */
[----:B------:R-:W1:Y:S01]  /*7e60*/  LDC R25, c[0x0][0x230] ;  /* 0x00008c00ff197b82 */ /* 0x000e620000000800 */
[----:B------:R4:W-:Y:S02]  /*7e70*/  LDGSTS.E [R16+0x41800], desc[UR16][R50.64], P3 ;  /* 0x4180000032107fae */ /* 0x0009e40009921850 */
[----:B-----5:R-:W-:-:S02]  /*7e80*/  IMAD.WIDE R48, R6, 0x4, R48 ;  /* 0x0000000406307825 */ /* 0x020fc400078e0230 */
[----:B------:R5:W-:Y:S02]  /*7e90*/  LDGSTS.E [R16+0x41c00], desc[UR16][R46.64], P3 ;  /* 0x41c000002e107fae */ /* 0x000be40009921850 */
[C---:B---3--:R-:W-:Y:S02]  /*7ea0*/  IMAD.WIDE R54, R6.reuse, 0x4, R54 ;  /* 0x0000000406367825 */ /* 0x048fe400078e0236 */
[----:B------:R3:W-:Y:S02]  /*7eb0*/  LDGSTS.E [R15+0x40100], desc[UR16][R138.64], P3 ;  /* 0x401000008a0f7fae */ /* 0x0007e40009921850 */
[C---:B--2---:R-:W-:Y:S02]  /*7ec0*/  IMAD.WIDE R52, R6.reuse, 0x4, R52 ;  /* 0x0000000406347825 */ /* 0x044fe400078e0234 */
[----:B------:R2:W-:Y:S02]  /*7ed0*/  LDGSTS.E [R15+0x40500], desc[UR16][R44.64], P3 ;  /* 0x405000002c0f7fae */ /* 0x0005e40009921850 */
[----:B----4-:R-:W-:-:S02]  /*7ee0*/  IMAD.WIDE R50, R6, 0x4, R50 ;  /* 0x0000000406327825 */ /* 0x010fc400078e0232 */
[----:B------:R4:W-:Y:S02]  /*7ef0*/  LDGSTS.E [R15+0x40900], desc[UR16][R42.64], P3 ;  /* 0x409000002a0f7fae */ /* 0x0009e40009921850 */
[C---:B-----5:R-:W-:Y:S02]  /*7f00*/  IMAD.WIDE R46, R6.reuse, 0x4, R46 ;  /* 0x00000004062e7825 */ /* 0x060fe400078e022e */
[----:B------:R5:W-:Y:S02]  /*7f10*/  LDGSTS.E [R15+0x40d00], desc[UR16][R40.64], P3 ;  /* 0x40d00000280f7fae */ /* 0x000be40009921850 */
[----:B---3--:R-:W-:Y:S02]  /*7f20*/  IMAD.WIDE R138, R6, 0x4, R138 ;  /* 0x00000004068a7825 */ /* 0x008fe400078e028a */
[----:B------:R3:W-:Y:S02]  /*7f30*/  LDGSTS.E [R15+0x41100], desc[UR16][R36.64], P3 ;  /* 0x41100000240f7fae */ /* 0x0007e40009921850 */
[----:B-1----:R-:W-:-:S02]  /*7f40*/  VIADD R25, R25, 0xffffff3e ;  /* 0xffffff3e19197836 */ /* 0x002fc40000000000 */
[----:B------:R1:W-:Y:S01]  /*7f50*/  LDGSTS.E [R15+0x41500], desc[UR16][R28.64], P3 ;  /* 0x415000001c0f7fae */ /* 0x0003e20009921850 */
[C---:B--2---:R-:W-:Y:S02]  /*7f60*/  IMAD.WIDE R44, R6.reuse, 0x4, R44 ;  /* 0x00000004062c7825 */ /* 0x044fe400078e022c */
[----:B------:R-:W-:Y:S01]  /*7f70*/  ISETP.GE.U32.AND P4, PT, R25, 0x7ffffeff, PT ;  /* 0x7ffffeff1900780c */ /* 0x000fe20003f86070 */
[----:B------:R2:W-:Y:S01]  /*7f80*/  LDGSTS.E [R15+0x41900], desc[UR16][R34.64], P3 ;  /* 0x41900000220f7fae */ /* 0x0005e20009921850 */
[----:B------:R-:W2:Y:S01]  /*7f90*/  LDC R25, c[0x0][0x230] ;  /* 0x00008c00ff197b82 */ /* 0x000ea20000000800 */
[C---:B----4-:R-:W-:Y:S02]  /*7fa0*/  IMAD.WIDE R42, R6.reuse, 0x4, R42 ;  /* 0x00000004062a7825 */ /* 0x050fe400078e022a */
[----:B------:R4:W-:Y:S02]  /*7fb0*/  LDGSTS.E [R15+0x41d00], desc[UR16][R32.64], P3 ;  /* 0x41d00000200f7fae */ /* 0x0009e40009921850 */
[----:B-----5:R-:W-:-:S02]  /*7fc0*/  IMAD.WIDE R40, R6, 0x4, R40 ;  /* 0x0000000406287825 */ /* 0x020fc400078e0228 */
[----:B------:R5:W-:Y:S02]  /*7fd0*/  LDGSTS.E [R14+0x40200], desc[UR16][R94.64], P3 ;  /* 0x402000005e0e7fae */ /* 0x000be40009921850 */
[C---:B---3--:R-:W-:Y:S02]  /*7fe0*/  IMAD.WIDE R36, R6.reuse, 0x4, R36 ;  /* 0x0000000406247825 */ /* 0x048fe400078e0224 */
[----:B------:R3:W-:Y:S02]  /*7ff0*/  LDGSTS.E [R14+0x40600], desc[UR16][R90.64], P3 ;  /* 0x406000005a0e7fae */ /* 0x0007e40009921850 */
[C---:B-1----:R-:W-:Y:S02]  /*8000*/  IMAD.WIDE R28, R6.reuse, 0x4, R28 ;  /* 0x00000004061c7825 */ /* 0x042fe400078e021c */
[----:B------:R1:W-:Y:S02]  /*8010*/  LDGSTS.E [R14+0x40a00], desc[UR16][R86.64], P3 ;  /* 0x40a00000560e7fae */ /* 0x0003e40009921850 */
[----:B--2---:R-:W-:-:S02]  /*8020*/  IMAD.WIDE R34, R6, 0x4, R34 ;  /* 0x0000000406227825 */ /* 0x004fc400078e0222 */
[----:B------:R2:W-:Y:S02]  /*8030*/  LDGSTS.E [R14+0x40e00], desc[UR16][R78.64], P3 ;  /* 0x40e000004e0e7fae */ /* 0x0005e40009921850 */
[C---:B----4-:R-:W-:Y:S02]  /*8040*/  IMAD.WIDE R32, R6.reuse, 0x4, R32 ;  /* 0x0000000406207825 */ /* 0x050fe400078e0220 */
[----:B------:R4:W-:Y:S02]  /*8050*/  LDGSTS.E [R14+0x41200], desc[UR16][R84.64], P3 ;  /* 0x41200000540e7fae */ /* 0x0009e40009921850 */
[----:B------:R-:W-:Y:S02]  /*8060*/  VIADD R25, R25, 0xffffff3d ;  /* 0xffffff3d19197836 */ /* 0x000fe40000000000 */
[----:B------:R4:W-:Y:S01]  /*8070*/  LDGSTS.E [R14+0x41600], desc[UR16][R82.64], P3 ;  /* 0x41600000520e7fae */ /* 0x0009e20009921850 */
[C---:B-----5:R-:W-:Y:S02]  /*8080*/  IMAD.WIDE R94, R6.reuse, 0x4, R94 ;  /* 0x00000004065e7825 */ /* 0x060fe400078e025e */
[----:B------:R-:W-:Y:S01]  /*8090*/  ISETP.GE.U32.AND P5, PT, R25, 0x7ffffefe, PT ;  /* 0x7ffffefe1900780c */ /* 0x000fe20003fa6070 */
[----:B------:R5:W-:Y:S01]  /*80a0*/  LDGSTS.E [R14+0x41a00], desc[UR16][R80.64], P3 ;  /* 0x41a00000500e7fae */ /* 0x000be20009921850 */
[----:B------:R-:W5:Y:S01]  /*80b0*/  LDC R25, c[0x0][0x230] ;  /* 0x00008c00ff197b82 */ /* 0x000f620000000800 */
[----:B---3--:R-:W-:-:S02]  /*80c0*/  IMAD.WIDE R90, R6, 0x4, R90 ;  /* 0x00000004065a7825 */ /* 0x008fc400078e025a */
[----:B------:R3:W-:Y:S02]  /*80d0*/  LDGSTS.E [R14+0x41e00], desc[UR16][R76.64], P3 ;  /* 0x41e000004c0e7fae */ /* 0x0007e40009921850 */
[C---:B-1----:R-:W-:Y:S02]  /*80e0*/  IMAD.WIDE R86, R6.reuse, 0x4, R86 ;  /* 0x0000000406567825 */ /* 0x042fe400078e0256 */
[----:B------:R1:W-:Y:S02]  /*80f0*/  LDGSTS.E [R13+0x40300], desc[UR16][R68.64], P3 ;  /* 0x40300000440d7fae */ /* 0x0003e40009921850 */
[C---:B--2---:R-:W-:Y:S02]  /*8100*/  IMAD.WIDE R78, R6.reuse, 0x4, R78 ;  /* 0x00000004064e7825 */ /* 0x044fe400078e024e */
[----:B------:R2:W-:Y:S02]  /*8110*/  LDGSTS.E [R13+0x40700], desc[UR16][R74.64], P3 ;  /* 0x407000004a0d7fae */ /* 0x0005e40009921850 */
[----:B----4-:R-:W-:-:S02]  /*8120*/  IMAD.WIDE R84, R6, 0x4, R84 ;  /* 0x0000000406547825 */ /* 0x010fc400078e0254 */
[----:B------:R4:W-:Y:S02]  /*8130*/  LDGSTS.E [R13+0x40b00], desc[UR16][R72.64], P3 ;  /* 0x40b00000480d7fae */ /* 0x0009e40009921850 */
[C---:B------:R-:W-:Y:S02]  /*8140*/  IMAD.WIDE R82, R6.reuse, 0x4, R82 ;  /* 0x0000000406527825 */ /* 0x040fe400078e0252 */
[----:B------:R4:W-:Y:S02]  /*8150*/  LDGSTS.E [R13+0x40f00], desc[UR16][R70.64], P3 ;  /* 0x40f00000460d7fae */ /* 0x0009e40009921850 */
[----:B-----5:R-:W-:Y:S02]  /*8160*/  IMAD.WIDE R80, R6, 0x4, R80 ;  /* 0x0000000406507825 */ /* 0x020fe400078e0250 */
[----:B------:R5:W-:Y:S02]  /*8170*/  LDGSTS.E [R13+0x41300], desc[UR16][R66.64], P3 ;  /* 0x41300000420d7fae */ /* 0x000be40009921850 */
[----:B------:R-:W-:-:S02]  /*8180*/  VIADD R25, R25, 0xffffff3c ;  /* 0xffffff3c19197836 */ /* 0x000fc40000000000 */
[----:B------:R5:W-:Y:S01]  /*8190*/  LDGSTS.E [R13+0x41700], desc[UR16][R58.64], P3 ;  /* 0x417000003a0d7fae */ /* 0x000be20009921850 */
[C---:B---3--:R-:W-:Y:S02]  /*81a0*/  IMAD.WIDE R76, R6.reuse, 0x4, R76 ;  /* 0x00000004064c7825 */ /* 0x048fe400078e024c */
[----:B------:R-:W-:Y:S01]  /*81b0*/  ISETP.GE.U32.AND P6, PT, R25, 0x7ffffefd, PT ;  /* 0x7ffffefd1900780c */ /* 0x000fe20003fc6070 */
[----:B------:R3:W-:Y:S01]  /*81c0*/  LDGSTS.E [R13+0x41b00], desc[UR16][R64.64], P3 ;  /* 0x41b00000400d7fae */ /* 0x0007e20009921850 */
[----:B------:R-:W3:Y:S01]  /*81d0*/  LDC R25, c[0x0][0x230] ;  /* 0x00008c00ff197b82 */ /* 0x000ee20000000800 */
[C---:B-1----:R-:W-:Y:S02]  /*81e0*/  IMAD.WIDE R68, R6.reuse, 0x4, R68 ;  /* 0x0000000406447825 */ /* 0x042fe400078e0244 */
[----:B------:R1:W-:Y:S02]  /*81f0*/  LDGSTS.E [R13+0x41f00], desc[UR16][R62.64], P3 ;  /* 0x41f000003e0d7fae */ /* 0x0003e40009921850 */
[----:B--2---:R-:W-:-:S02]  /*8200*/  IMAD.WIDE R74, R6, 0x4, R74 ;  /* 0x00000004064a7825 */ /* 0x004fc400078e024a */
[----:B------:R-:W0:Y:S02]  /*8210*/  LDGDEPBAR ;  /* 0x00000000000079af */ /* 0x000e240000000000 */
[C---:B----4-:R-:W-:Y:S01]  /*8220*/  IMAD.WIDE R72, R6.reuse, 0x4, R72 ;  /* 0x0000000406487825 */ /* 0x050fe200078e0248 */
[----:B------:R-:W-:Y:S03]  /*8230*/  BAR.SYNC.DEFER_BLOCKING 0x0 ;  /* 0x0000000000007b1d */ /* 0x000fe60000010000 */
[----:B------:R-:W-:-:S04]  /*8240*/  IMAD.WIDE R70, R6, 0x4, R70 ;  /* 0x0000000406467825 */ /* 0x000fc800078e0246 */
[----:B-----5:R-:W-:-:S04]  /*8250*/  IMAD.WIDE R66, R6, 0x4, R66 ;  /* 0x0000000406427825 */ /* 0x020fc800078e0242 */
[----:B------:R-:W-:-:S04]  /*8260*/  IMAD.WIDE R58, R6, 0x4, R58 ;  /* 0x00000004063a7825 */ /* 0x000fc800078e023a */
[----:B---3--:R-:W-:Y:S02]  /*8270*/  VIADD R25, R25, 0xffffff1f ;  /* 0xffffff1f19197836 */ /* 0x008fe40000000000 */
[----:B------:R-:W-:-:S03]  /*8280*/  IMAD.WIDE R64, R6, 0x4, R64 ;  /* 0x0000000406407825 */ /* 0x000fc600078e0240 */
[----:B------:R-:W-:Y:S01]  /*8290*/  ISETP.GE.U32.AND P1, PT, R25, 0x7ffffee0, PT ;  /* 0x7ffffee01900780c */ /* 0x000fe20003f26070 */
[----:B-1----:R-:W-:Y:S01]  /*82a0*/  IMAD.WIDE R62, R6, 0x4, R62 ;  /* 0x00000004063e7825 */ /* 0x002fe200078e023e */
[----:B------:R-:W1:Y:S01]  /*82b0*/  LDC R25, c[0x0][0x230] ;  /* 0x00008c00ff197b82 */ /* 0x000e620000000800 */
[----:B------:R-:W-:Y:S01]  /*82c0*/  @!PT LDS RZ, [RZ] ;  /* 0x00000000fffff984 */ /* 0x000fe20000000800 */
[----:B------:R-:W-:Y:S01]  /*82d0*/  @!PT LDS RZ, [RZ] ;  /* 0x00000000fffff984 */ /* 0x000fe20000000800 */
[----:B------:R-:W-:Y:S01]  /*82e0*/  @!PT LDS RZ, [RZ] ;  /* 0x00000000fffff984 */ /* 0x000fe20000000800 */
[----:B------:R2:W-:Y:S04]  /*82f0*/  LDGSTS.E [R24+0x18000], desc[UR16][R88.64], !P0 ;  /* 0x1800000058187fae */ /* 0x0005e8000c121850 */
[----:B------:R3:W-:Y:S04]  /*8300*/  LDGSTS.E [R24+0x18004], desc[UR16][R220.64], !P4 ;  /* 0x18004000dc187fae */ /* 0x0007e8000e121850 */
[----:B------:R4:W-:Y:S04]  /*8310*/  LDGSTS.E [R24+0x18008], desc[UR16][R222.64], !P5 ;  /* 0x18008000de187fae */ /* 0x0009e8000e921850 */
[----:B------:R5:W-:Y:S01]  /*8320*/  LDGSTS.E [R24+0x1800c], desc[UR16][R216.64], !P6 ;  /* 0x1800c000d8187fae */ /* 0x000be2000f121850 */
[----:B--2---:R-:W-:-:S03]  /*8330*/  IMAD.WIDE R88, R5, 0x4, R88 ;  /* 0x0000000405587825 */ /* 0x004fc600078e0258 */
[----:B------:R2:W-:Y:S01]  /*8340*/  LDGSTS.E [R24+0x1c000], desc[UR16][R218.64], !P1 ;  /* 0x1c000000da187fae */ /* 0x0005e2000c921850 */
[----:B---3--:R-:W-:-:S04]  /*8350*/  IMAD.WIDE R220, R5, 0x4, R220 ;  /* 0x0000000405dc7825 */ /* 0x008fc800078e02dc */
[----:B-1----:R-:W-:Y:S02]  /*8360*/  VIADD R25, R25, 0xffffff1e ;  /* 0xffffff1e19197836 */ /* 0x002fe40000000000 */
[----:B----4-:R-:W-:-:S03]  /*8370*/  IMAD.WIDE R222, R5, 0x4, R222 ;  /* 0x0000000405de7825 */ /* 0x010fc600078e02de */
[----:B------:R-:W-:Y:S01]  /*8380*/  ISETP.GE.U32.AND P3, PT, R25, 0x7ffffedf, PT ;  /* 0x7ffffedf1900780c */ /* 0x000fe20003f66070 */
[C---:B-----5:R-:W-:Y:S01]  /*8390*/  IMAD.WIDE R216, R5.reuse, 0x4, R216 ;  /* 0x0000000405d87825 */ /* 0x060fe200078e02d8 */
[----:B------:R-:W1:Y:S03]  /*83a0*/  LDC R25, c[0x0][0x230] ;  /* 0x00008c00ff197b82 */ /* 0x000e660000000800 */
[----:B--2---:R-:W-:-:S08]  /*83b0*/  IMAD.WIDE R218, R5, 0x4, R218 ;  /* 0x0000000405da7825 */ /* 0x004fd000078e02da */
        /* <DEDUP_REMOVED lines=683> */
[----:B------:R-:W-:Y:S01]  /*ae70*/  ISETP.GE.U32.AND P5, PT, R25, 0x7ffffe80, PT ;  /* 0x7ffffe801900780c */ /* 0x000fe20003fa6070 */
[----:B------:R-:W-:Y:S02]  /*ae80*/  VIADD R25, R153, 0xfffffec0 ;  /* 0xfffffec099197836 */ /* 0x000fe40000000000 */
[----:B------:R-:W1:Y:S03]  /*ae90*/  LDC R153, c[0x0][0x230] ;  /* 0x00008c00ff997b82 */ /* 0x000e660000000800 */
[----:B------:R-:W-:-:S13]  /*aea0*/  ISETP.GE.U32.AND P6, PT, R25, 0x7ffffe81, PT ;  /* 0x7ffffe811900780c */ /* 0x000fda0003fc6070 */
[----:B------:R2:W-:Y:S04]  /*aeb0*/  LDGSTS.E [R17+0x2400c], desc[UR16][R96.64], !P6 ;  /* 0x2400c00060117fae */ /* 0x0005e8000f121850 */
[----:B------:R-:W0:Y:S04]  /*aec0*/  LDGDEPBAR ;  /* 0x00000000000079af */ /* 0x000e280000000000 */
[----:B------:R3:W-:Y:S04]  /*aed0*/  LDGSTS.E [R16+0x48000], desc[UR16][R38.64], P1 ;  /* 0x4800000026107fae */ /* 0x0007e80008921850 */
[----:B------:R4:W-:Y:S01]  /*aee0*/  LDGSTS.E [R16+0x48400], desc[UR16][R60.64], P1 ;  /* 0x484000003c107fae */ /* 0x0009e20008921850 */
[----:B--2---:R-:W-:-:S03]  /*aef0*/  IMAD.WIDE R96, R5, 0x4, R96 ;  /* 0x0000000405607825 */ /* 0x004fc600078e0260 */
[----:B------:R2:W-:Y:S04]  /*af00*/  LDGSTS.E [R16+0x48800], desc[UR16][R56.64], P1 ;  /* 0x4880000038107fae */ /* 0x0005e80008921850 */
[----:B------:R5:W-:Y:S01]  /*af10*/  LDGSTS.E [R16+0x48c00], desc[UR16][R48.64], P1 ;  /* 0x48c0000030107fae */ /* 0x000be20008921850 */
[----:B---3--:R-:W-:-:S03]  /*af20*/  IMAD.WIDE R38, R6, 0x4, R38 ;  /* 0x0000000406267825 */ /* 0x008fc600078e0226 */
[----:B------:R3:W-:Y:S01]  /*af30*/  LDGSTS.E [R16+0x49000], desc[UR16][R54.64], P1 ;  /* 0x4900000036107fae */ /* 0x0007e20008921850 */
[----:B----4-:R-:W-:-:S03]  /*af40*/  IMAD.WIDE R60, R6, 0x4, R60 ;  /* 0x00000004063c7825 */ /* 0x010fc600078e023c */
[----:B------:R4:W-:Y:S01]  /*af50*/  LDGSTS.E [R16+0x49400], desc[UR16][R52.64], P1 ;  /* 0x4940000034107fae */ /* 0x0009e20008921850 */
[----:B--2---:R-:W-:-:S03]  /*af60*/  IMAD.WIDE R56, R6, 0x4, R56 ;  /* 0x0000000406387825 */ /* 0x004fc600078e0238 */
[----:B------:R2:W-:Y:S01]  /*af70*/  LDGSTS.E [R16+0x49800], desc[UR16][R50.64], P1 ;  /* 0x4980000032107fae */ /* 0x0005e20008921850 */
[----:B-----5:R-:W-:-:S03]  /*af80*/  IMAD.WIDE R48, R6, 0x4, R48 ;  /* 0x0000000406307825 */ /* 0x020fc600078e0230 */
        /* <DEDUP_REMOVED lines=44> */
[----:B------:R-:W-:Y:S01]  /*b250*/  LDGSTS.E [R13+0x49700], desc[UR16][R58.64], P1 ;  /* 0x497000003a0d7fae */ /* 0x000fe20008921850 */
[----:B--2---:R-:W-:-:S03]  /*b260*/  IMAD.WIDE R72, R6, 0x4, R72 ;  /* 0x0000000406487825 */ /* 0x004fc600078e0248 */
[----:B------:R2:W-:Y:S01]  /*b270*/  LDGSTS.E [R13+0x49b00], desc[UR16][R64.64], P1 ;  /* 0x49b00000400d7fae */ /* 0x0005e20008921850 */
[----:B-----5:R-:W-:-:S03]  /*b280*/  IMAD.WIDE R70, R6, 0x4, R70 ;  /* 0x0000000406467825 */ /* 0x020fc600078e0246 */
[----:B------:R-:W-:Y:S01]  /*b290*/  LDGSTS.E [R13+0x49f00], desc[UR16][R62.64], P1 ;  /* 0x49f000003e0d7fae */ /* 0x000fe20008921850 */
[----:B---3--:R-:W-:-:S03]  /*b2a0*/  IMAD.WIDE R66, R6, 0x4, R66 ;  /* 0x0000000406427825 */ /* 0x008fc600078e0242 */
[----:B------:R-:W0:Y:S01]  /*b2b0*/  LDGDEPBAR ;  /* 0x00000000000079af */ /* 0x000e220000000000 */
[----:B------:R-:W-:Y:S01]  /*b2c0*/  BAR.SYNC.DEFER_BLOCKING 0x0 ;  /* 0x0000000000007b1d */ /* 0x000fe20000010000 */
[----:B--2---:R-:W-:-:S05]  /*b2d0*/  IMAD.WIDE R64, R6, 0x4, R64 ;  /* 0x0000000406407825 */ /* 0x004fca00078e0240 */
[----:B------:R-:W-:Y:S01]  /*b2e0*/  @!PT LDS RZ, [RZ] ;  /* 0x00000000fffff984 */ /* 0x000fe20000000800 */
[----:B------:R-:W-:Y:S01]  /*b2f0*/  @!PT LDS RZ, [RZ] ;  /* 0x00000000fffff984 */ /* 0x000fe20000000800 */
[----:B------:R-:W-:Y:S01]  /*b300*/  @!PT LDS RZ, [RZ] ;  /* 0x00000000fffff984 */ /* 0x000fe20000000800 */
[----:B------:R2:W-:Y:S02]  /*b310*/  LDGSTS.E [R24+0x28000], desc[UR16][R88.64], !P5 ;  /* 0x2800000058187fae */ /* 0x0005e4000e921850 */
[----:B--2---:R-:W2:Y:S08]  /*b320*/  LDC R88, c[0x0][0x230] ;  /* 0x00008c00ff587b82 */ /* 0x004eb00000000800 */
[----:B------:R-:W3:Y:S01]  /*b330*/  LDC R89, c[0x0][0x230] ;  /* 0x00008c00ff597b82 */ /* 0x000ee20000000800 */
[----:B--2---:R-:W-:-:S05]  /*b340*/  VIADD R88, R88, 0xfffffebe ;  /* 0xfffffebe58587836 */ /* 0x004fca0000000000 */
[----:B------:R-:W-:Y:S02]  /*b350*/  ISETP.GE.U32.AND P0, PT, R88, 0x7ffffe7f, PT ;  /* 0x7ffffe7f5800780c */ /* 0x000fe40003f06070 */
[----:B------:R-:W2:Y:S01]  /*b360*/  LDC R88, c[0x0][0x230] ;  /* 0x00008c00ff587b82 */ /* 0x000ea20000000800 */
[----:B---3--:R-:W-:-:S10]  /*b370*/  VIADD R89, R89, 0xfffffebc ;  /* 0xfffffebc59597836 */ /* 0x008fd40000000000 */
[----:B------:R-:W-:Y:S01]  /*b380*/  LDGSTS.E [R24+0x28004], desc[UR16][R220.64], !P0 ;  /* 0x28004000dc187fae */ /* 0x000fe2000c121850 */
[----:B--2---:R-:W-:-:S05]  /*b390*/  VIADD R88, R88, 0xfffffebd ;  /* 0xfffffebd58587836 */ /* 0x004fca0000000000 */
[----:B------:R-:W-:Y:S01]  /*b3a0*/  ISETP.GE.U32.AND P0, PT, R88, 0x7ffffe7e, PT ;  /* 0x7ffffe7e5800780c */ /* 0x000fe20003f06070 */
[----:B-1----:R-:W-:Y:S02]  /*b3b0*/  VIADD R88, R153, 0xfffffe9f ;  /* 0xfffffe9f99587836 */ /* 0x002fe40000000000 */
[----:B------:R-:W1:Y:S03]  /*b3c0*/  LDC R153, c[0x0][0x230] ;  /* 0x00008c00ff997b82 */ /* 0x000e660000000800 */
[----:B------:R-:W-:-:S05]  /*b3d0*/  ISETP.GE.U32.AND P1, PT, R88, 0x7ffffe60, PT ;  /* 0x7ffffe605800780c */ /* 0x000fca0003f26070 */
[----:B------:R-:W2:Y:S02]  /*b3e0*/  LDC R88, c[0x0][0x230] ;  /* 0x00008c00ff587b82 */ /* 0x000ea40000000800 */
[----:B------:R-:W-:Y:S01]  /*b3f0*/  LDGSTS.E [R24+0x28008], desc[UR16][R222.64], !P0 ;  /* 0x28008000de187fae */ /* 0x000fe2000c121850 */
[----:B------:R-:W-:-:S05]  /*b400*/  ISETP.GE.U32.AND P0, PT, R89, 0x7ffffe7d, PT ;  /* 0x7ffffe7d5900780c */ /* 0x000fca0003f06070 */
[----:B------:R-:W3:Y:S08]  /*b410*/  LDC R89, c[0x0][0x230] ;  /* 0x00008c00ff597b82 */ /* 0x000ef00000000800 */
[----:B------:R-:W-:Y:S04]  /*b420*/  LDGSTS.E [R24+0x2800c], desc[UR16][R216.64], !P0 ;  /* 0x2800c000d8187fae */ /* 0x000fe8000c121850 */
[----:B------:R-:W-:Y:S01]  /*b430*/  LDGSTS.E [R24+0x2c000], desc[UR16][R218.64], !P1 ;  /* 0x2c000000da187fae */ /* 0x000fe2000c921850 */
[----:B--2---:R-:W-:-:S05]  /*b440*/  VIADD R88, R88, 0xfffffe9e ;  /* 0xfffffe9e58587836 */ /* 0x004fca0000000000 */
[----:B------:R-:W-:Y:S01]  /*b450*/  ISETP.GE.U32.AND P0, PT, R88, 0x7ffffe5f, PT ;  /* 0x7ffffe5f5800780c */ /* 0x000fe20003f06070 */
[----:B---3--:R-:W-:Y:S02]  /*b460*/  VIADD R88, R89, 0xfffffe9d ;  /* 0xfffffe9d59587836 */ /* 0x008fe40000000000 */
[----:B------:R-:W2:Y:S10]  /*b470*/  LDC R89, c[0x0][0x230] ;  /* 0x00008c00ff597b82 */ /* 0x000eb40000000800 */
[----:B------:R3:W-:Y:S01]  /*b480*/  LDGSTS.E [R24+0x2c004], desc[UR16][R210.64], !P0 ;  /* 0x2c004000d2187fae */ /* 0x0007e2000c121850 */
[----:B------:R-:W-:Y:S01]  /*b490*/  ISETP.GE.U32.AND P0, PT, R88, 0x7ffffe5e, PT ;  /* 0x7ffffe5e5800780c */ /* 0x000fe20003f06070 */
[----:B-1----:R-:W-:-:S02]  /*b4a0*/  VIADD R88, R153, 0xfffffe9c ;  /* 0xfffffe9c99587836 */ /* 0x002fc40000000000 */
[----:B------:R-:W1:Y:S03]  /*b4b0*/  LDC R153, c[0x0][0x230] ;  /* 0x00008c00ff997b82 */ /* 0x000e660000000800 */
[----:B------:R-:W-:-:S05]  /*b4c0*/  ISETP.GE.U32.AND P1, PT, R88, 0x7ffffe5d, PT ;  /* 0x7ffffe5d5800780c */ /* 0x000fca0003f26070 */
[----:B---3--:R-:W3:Y:S02]  /*b4d0*/  LDC R210, c[0x0][0x230] ;  /* 0x00008c00ffd27b82 */ /* 0x008ee40000000800 */
[----:B------:R-:W-:Y:S01]  /*b4e0*/  LDGSTS.E [R24+0x2c008], desc[UR16][R212.64], !P0 ;  /* 0x2c008000d4187fae */ /* 0x000fe2000c121850 */
[----:B--2---:R-:W-:-:S05]  /*b4f0*/  VIADD R88, R89, 0xfffffebb ;  /* 0xfffffebb59587836 */ /* 0x004fca0000000000 */
[----:B------:R3:W-:Y:S01]  /*b500*/  LDGSTS.E [R24+0x2c00c], desc[UR16][R214.64], !P1 ;  /* 0x2c00c000d6187fae */ /* 0x0007e2000c921850 */
[----:B------:R-:W-:Y:S01]  /*b510*/  ISETP.GE.U32.AND P0, PT, R88, 0x7ffffe7c, PT ;  /* 0x7ffffe7c5800780c */ /* 0x000fe20003f06070 */
[----:B------:R-:W2:Y:S08]  /*b520*/  LDC R89, c[0x0][0x230] ;  /* 0x00008c00ff597b82 */ /* 0x000eb00000000800 */
[----:B------:R-:W4:Y:S04]  /*b530*/  LDC R88, c[0x0][0x230] ;  /* 0x00008c00ff587b82 */ /* 0x000f280000000800 */
[----:B------:R5:W-:Y:S01]  /*b540*/  LDGSTS.E [R23+0x28000], desc[UR16][R192.64], !P0 ;  /* 0x28000000c0177fae */ /* 0x000be2000c121850 */
[----:B---3--:R-:W-:-:S03]  /*b550*/  VIADD R24, R210, 0xfffffeba ;  /* 0xfffffebad2187836 */ /* 0x008fc60000000000 */
[----:B------:R-:W3:Y:S02]  /*b560*/  LDC R210, c[0x0][0x230] ;  /* 0x00008c00ffd27b82 */ /* 0x000ee40000000800 */
[----:B------:R-:W-:-:S06]  /*b570*/  ISETP.GE.U32.AND P1, PT, R24, 0x7ffffe7b, PT ;  /* 0x7ffffe7b1800780c */ /* 0x000fcc0003f26070 */
[----:B------:R-:W3:Y:S01]  /*b580*/  LDC R24, c[0x0][0x230] ;  /* 0x00008c00ff187b82 */ /* 0x000ee20000000800 */
[----:B--2---:R-:W-:Y:S02]  /*b590*/  VIADD R89, R89, 0xfffffe9a ;  /* 0xfffffe9a59597836 */ /* 0x004fe40000000000 */
[----:B----4-:R-:W-:-:S05]  /*b5a0*/  VIADD R88, R88, 0xfffffeb8 ;  /* 0xfffffeb858587836 */ /* 0x010fca0000000000 */
[----:B-----5:R-:W2:Y:S01]  /*b5b0*/  LDC R192, c[0x0][0x230] ;  /* 0x00008c00ffc07b82 */ /* 0x020ea20000000800 */
[----:B------:R-:W-:Y:S01]  /*b5c0*/  LDGSTS.E [R23+0x28004], desc[UR16][R206.64], !P1 ;  /* 0x28004000ce177fae */ /* 0x000fe2000c921850 */
[----:B------:R-:W-:Y:S01]  /*b5d0*/  ISETP.GE.U32.AND P1, PT, R88, 0x7ffffe79, PT ;  /* 0x7ffffe795800780c */ /* 0x000fe20003f26070 */
[----:B-1----:R-:W-:-:S05]  /*b5e0*/  VIADD R88, R153, 0xfffffe99 ;  /* 0xfffffe9999587836 */ /* 0x002fca0000000000 */
[----:B------:R-:W1:Y:S01]  /*b5f0*/  LDC R193, c[0x0][0x230] ;  /* 0x00008c00ffc17b82 */ /* 0x000e620000000800 */
[----:B---3--:R-:W-:-:S07]  /*b600*/  VIADD R24, R24, 0xfffffeb9 ;  /* 0xfffffeb918187836 */ /* 0x008fce0000000000 */
[----:B------:R-:W3:Y:S01]  /*b610*/  LDC R153, c[0x0][0x230] ;  /* 0x00008c00ff997b82 */ /* 0x000ee20000000800 */
[----:B------:R-:W-:Y:S01]  /*b620*/  ISETP.GE.U32.AND P0, PT, R24, 0x7ffffe7a, PT ;  /* 0x7ffffe7a1800780c */ /* 0x000fe20003f06070 */
[----:B------:R-:W-:-:S05]  /*b630*/  VIADD R24, R210, 0xfffffe9b ;  /* 0xfffffe9bd2187836 */ /* 0x000fca0000000000 */
[----:B------:R-:W-:Y:S01]  /*b640*/  ISETP.GE.U32.AND P2, PT, R24, 0x7ffffe5c, PT ;  /* 0x7ffffe5c1800780c */ /* 0x000fe20003f46070 */
[----:B--2---:R-:W-:Y:S02]  /*b650*/  VIADD R24, R192, 0xfffffe98 ;  /* 0xfffffe98c0187836 */ /* 0x004fe40000000000 */
[----:B------:R-:W2:Y:S04]  /*b660*/  LDC R192, c[0x0][0x230] ;  /* 0x00008c00ffc07b82 */ /* 0x000ea80000000800 */
[----:B------:R4:W-:Y:S01]  /*b670*/  LDGSTS.E [R23+0x28008], desc[UR16][R188.64], !P0 ;  /* 0x28008000bc177fae */ /* 0x0009e2000c121850 */
[----:B------:R-:W-:-:S03]  /*b680*/  ISETP.GE.U32.AND P0, PT, R89, 0x7ffffe5b, PT ;  /* 0x7ffffe5b5900780c */ /* 0x000fc60003f06070 */
[----:B------:R5:W-:Y:S01]  /*b690*/  LDGSTS.E [R23+0x2800c], desc[UR16][R202.64], !P1 ;  /* 0x2800c000ca177fae */ /* 0x000be2000c921850 */
[----:B------:R-:W1:Y:S01]  /*b6a0*/  LDC R89, c[0x0][0x230] ;  /* 0x00008c00ff597b82 */ /* 0x000e620000000800 */
[----:B------:R-:W-:Y:S02]  /*b6b0*/  ISETP.GE.U32.AND P1, PT, R88, 0x7ffffe5a, PT ;  /* 0x7ffffe5a5800780c */ /* 0x000fe40003f26070 */
[----:B------:R-:W-:Y:S01]  /*b6c0*/  LDGSTS.E [R23+0x2c000], desc[UR16][R204.64], !P2 ;  /* 0x2c000000cc177fae */ /* 0x000fe2000d121850 */
[----:B------:R-:W-:-:S04]  /*b6d0*/  ISETP.GE.U32.AND P2, PT, R24, 0x7ffffe59, PT ;  /* 0x7ffffe591800780c */ /* 0x000fc80003f46070 */
[----:B----4-:R-:W4:Y:S01]  /*b6e0*/  LDC R189, c[0x0][0x230] ;  /* 0x00008c00ffbd7b82 */ /* 0x010f220000000800 */
[----:B------:R-:W-:Y:S05]  /*b6f0*/  LDGSTS.E [R23+0x2c004], desc[UR16][R198.64], !P0 ;  /* 0x2c004000c6177fae */ /* 0x000fea000c121850 */
[----:B------:R-:W-:Y:S02]  /*b700*/  LDGSTS.E [R23+0x2c008], desc[UR16][R176.64], !P1 ;  /* 0x2c008000b0177fae */ /* 0x000fe4000c921850 */
[----:B-----5:R-:W5:Y:S02]  /*b710*/  LDC R202, c[0x0][0x230] ;  /* 0x00008c00ffca7b82 */ /* 0x020f640000000800 */
[----:B------:R3:W-:Y:S06]  /*b720*/  LDGSTS.E [R23+0x2c00c], desc[UR16][R200.64], !P2 ;  /* 0x2c00c000c8177fae */ /* 0x0007ec000d121850 */
[----:B------:R-:W2:Y:S01]  /*b730*/  LDC R188, c[0x0][0x230] ;  /* 0x00008c00ffbc7b82 */ /* 0x000ea20000000800 */
[----:B-1----:R-:W-:-:S05]  /*b740*/  VIADD R89, R89, 0xfffffeb5 ;  /* 0xfffffeb559597836 */ /* 0x002fca0000000000 */
[----:B------:R-:W-:Y:S01]  /*b750*/  ISETP.GE.U32.AND P2, PT, R89, 0x7ffffe76, PT ;  /* 0x7ffffe765900780c */ /* 0x000fe20003f46070 */
[----:B---3--:R-:W-:Y:S01]  /*b760*/  VIADD R23, R193, 0xfffffe96 ;  /* 0xfffffe96c1177836 */ /* 0x008fe20000000000 */
[----:B------:R-:W1:Y:S01]  /*b770*/  LDC R198, c[0x0][0x230] ;  /* 0x00008c00ffc67b82 */ /* 0x000e620000000800 */
[----:B----4-:R-:W-:-:S03]  /*b780*/  VIADD R88, R189, 0xfffffeb7 ;  /* 0xfffffeb7bd587836 */ /* 0x010fc60000000000 */
[----:B------:R-:W-:Y:S01]  /*b790*/  ISETP.GE.U32.AND P5, PT, R23, 0x7ffffe57, PT ;  /* 0x7ffffe571700780c */ /* 0x000fe20003fa6070 */
[----:B------:R-:W-:Y:S01]  /*b7a0*/  VIADD R23, R153, 0xfffffe95 ;  /* 0xfffffe9599177836 */ /* 0x000fe20000000000 */
[----:B------:R-:W-:Y:S01]  /*b7b0*/  ISETP.GE.U32.AND P0, PT, R88, 0x7ffffe78, PT ;  /* 0x7ffffe785800780c */ /* 0x000fe20003f06070 */
[----:B-----5:R-:W-:Y:S01]  /*b7c0*/  VIADD R24, R202, 0xfffffeb6 ;  /* 0xfffffeb6ca187836 */ /* 0x020fe20000000000 */
[----:B------:R-:W3:Y:S02]  /*b7d0*/  LDC R189, c[0x0][0x230] ;  /* 0x00008c00ffbd7b82 */ /* 0x000ee40000000800 */
[----:B------:R-:W-:Y:S02]  /*b7e0*/  ISETP.GE.U32.AND P6, PT, R23, 0x7ffffe56, PT ;  /* 0x7ffffe561700780c */ /* 0x000fe40003fc6070 */
[----:B------:R-:W-:Y:S01]  /*b7f0*/  ISETP.GE.U32.AND P1, PT, R24, 0x7ffffe77, PT ;  /* 0x7ffffe771800780c */ /* 0x000fe20003f26070 */
[----:B--2---:R-:W-:Y:S02]  /*b800*/  VIADD R24, R192, 0xfffffe97 ;  /* 0xfffffe97c0187836 */ /* 0x004fe40000000000 */
[----:B------:R-:W-:Y:S01]  /*b810*/  VIADD R88, R188, 0xfffffeb4 ;  /* 0xfffffeb4bc587836 */ /* 0x000fe20000000000 */
[----:B------:R-:W2:Y:S02]  /*b820*/  LDC R177, c[0x0][0x230] ;  /* 0x00008c00ffb17b82 */ /* 0x000ea40000000800 */
[----:B------:R-:W-:Y:S01]  /*b830*/  ISETP.GE.U32.AND P4, PT, R24, 0x7ffffe58, PT ;  /* 0x7ffffe581800780c */ /* 0x000fe20003f86070 */
[----:B------:R-:W-:Y:S01]  /*b840*/  LDGSTS.E [R22+0x28000], desc[UR16][R178.64], !P0 ;  /* 0x28000000b2167fae */ /* 0x000fe2000c121850 */
[----:B------:R-:W-:Y:S01]  /*b850*/  ISETP.GE.U32.AND P3, PT, R88, 0x7ffffe75, PT ;  /* 0x7ffffe755800780c */ /* 0x000fe20003f66070 */
[----:B-1----:R-:W-:-:S03]  /*b860*/  VIADD R24, R198, 0xfffffeb3 ;  /* 0xfffffeb3c6187836 */ /* 0x002fc60000000000 */
[----:B------:R-:W1:Y:S01]  /*b870*/  LDC R89, c[0x0][0x230] ;  /* 0x00008c00ff597b82 */ /* 0x000e620000000800 */
[----:B------:R-:W-:Y:S01]  /*b880*/  LDGSTS.E [R22+0x28004], desc[UR16][R196.64], !P1 ;  /* 0x28004000c4167fae */ /* 0x000fe2000c921850 */
[----:B------:R-:W-:-:S03]  /*b890*/  ISETP.GE.U32.AND P0, PT, R24, 0x7ffffe74, PT ;  /* 0x7ffffe741800780c */ /* 0x000fc60003f06070 */
[----:B------:R-:W-:Y:S03]  /*b8a0*/  LDGSTS.E [R22+0x28008], desc[UR16][R184.64], !P2 ;  /* 0x28008000b8167fae */ /* 0x000fe6000d121850 */
[----:B------:R-:W4:Y:S01]  /*b8b0*/  LDC R88, c[0x0][0x230] ;  /* 0x00008c00ff587b82 */ /* 0x000f220000000800 */
[----:B------:R-:W-:Y:S01]  /*b8c0*/  LDGSTS.E [R22+0x2800c], desc[UR16][R190.64], !P3 ;  /* 0x2800c000be167fae */ /* 0x000fe2000d921850 */
[----:B---3--:R-:W-:-:S03]  /*b8d0*/  VIADD R23, R189, 0xfffffe94 ;  /* 0xfffffe94bd177836 */ /* 0x008fc60000000000 */
[----:B------:R3:W-:Y:S02]  /*b8e0*/  LDGSTS.E [R22+0x2c000], desc[UR16][R172.64], !P4 ;  /* 0x2c000000ac167fae */ /* 0x0007e4000e121850 */
[----:B------:R-:W-:Y:S01]  /*b8f0*/  ISETP.GE.U32.AND P4, PT, R23, 0x7ffffe55, PT ;  /* 0x7ffffe551700780c */ /* 0x000fe20003f86070 */
[----:B------:R-:W5:Y:S01]  /*b900*/  LDC R176, c[0x0][0x230] ;  /* 0x00008c00ffb07b82 */ /* 0x000f620000000800 */
[----:B--2---:R-:W-:Y:S01]  /*b910*/  VIADD R24, R177, 0xfffffeb0 ;  /* 0xfffffeb0b1187836 */ /* 0x004fe20000000000 */
[----:B------:R-:W-:Y:S04]  /*b920*/  LDGSTS.E [R22+0x2c004], desc[UR16][R194.64], !P5 ;  /* 0x2c004000c2167fae */ /* 0x000fe8000e921850 */
[----:B------:R-:W-:Y:S01]  /*b930*/  ISETP.GE.U32.AND P3, PT, R24, 0x7ffffe71, PT ;  /* 0x7ffffe711800780c */ /* 0x000fe20003f66070 */
[----:B------:R-:W-:Y:S01]  /*b940*/  LDGSTS.E [R22+0x2c008], desc[UR16][R186.64], !P6 ;  /* 0x2c008000ba167fae */ /* 0x000fe2000f121850 */
[----:B------:R-:W2:Y:S01]  /*b950*/  LDC R153, c[0x0][0x230] ;  /* 0x00008c00ff997b82 */ /* 0x000ea20000000800 */
[----:B-1----:R-:W-:-:S03]  /*b960*/  VIADD R89, R89, 0xfffffeb2 ;  /* 0xfffffeb259597836 */ /* 0x002fc60000000000 */
[----:B------:R2:W-:Y:S02]  /*b970*/  LDGSTS.E [R22+0x2c00c], desc[UR16][R148.64], !P4 ;  /* 0x2c00c00094167fae */ /* 0x0005e4000e121850 */
[----:B------:R-:W-:Y:S02]  /*b980*/  ISETP.GE.U32.AND P1, PT, R89, 0x7ffffe73, PT ;  /* 0x7ffffe735900780c */ /* 0x000fe40003f26070 */
[----:B---3--:R-:W1:Y:S01]  /*b990*/  LDC R172, c[0x0][0x230] ;  /* 0x00008c00ffac7b82 */ /* 0x008e620000000800 */
[----:B----4-:R-:W-:Y:S01]  /*b9a0*/  VIADD R88, R88, 0xfffffeb1 ;  /* 0xfffffeb158587836 */ /* 0x010fe20000000000 */
[----:B------:R3:W-:Y:S04]  /*b9b0*/  LDGSTS.E [R20+0x28000], desc[UR16][R158.64], !P0 ;  /* 0x280000009e147fae */ /* 0x0007e8000c121850 */
[----:B------:R-:W-:-:S02]  /*b9c0*/  ISETP.GE.U32.AND P2, PT, R88, 0x7ffffe72, PT ;  /* 0x7ffffe725800780c */ /* 0x000fc40003f46070 */
[----:B------:R-:W4:Y:S01]  /*b9d0*/  LDC R173, c[0x0][0x230] ;  /* 0x00008c00ffad7b82 */ /* 0x000f220000000800 */
[----:B-----5:R-:W-:Y:S02]  /*b9e0*/  VIADD R23, R176, 0xfffffe93 ;  /* 0xfffffe93b0177836 */ /* 0x020fe40000000000 */
[----:B------:R-:W-:Y:S03]  /*b9f0*/  LDGSTS.E [R20+0x28004], desc[UR16][R160.64], !P1 ;  /* 0x28004000a0147fae */ /* 0x000fe6000c921850 */
[----:B------:R-:W-:Y:S02]  /*ba00*/  ISETP.GE.U32.AND P5, PT, R23, 0x7ffffe54, PT ;  /* 0x7ffffe541700780c */ /* 0x000fe40003fa6070 */
[----:B------:R-:W5:Y:S01]  /*ba10*/  LDC R24, c[0x0][0x230] ;  /* 0x00008c00ff187b82 */ /* 0x000f620000000800 */
[----:B--2---:R-:W-:Y:S02]  /*ba20*/  VIADD R22, R153, 0xfffffe92 ;  /* 0xfffffe9299167836 */ /* 0x004fe40000000000 */
[----:B------:R-:W-:Y:S03]  /*ba30*/  LDGSTS.E [R20+0x28008], desc[UR16][R174.64], !P2 ;  /* 0x28008000ae147fae */ /* 0x000fe6000d121850 */
[----:B------:R-:W-:Y:S01]  /*ba40*/  ISETP.GE.U32.AND P1, PT, R22, 0x7ffffe53, PT ;  /* 0x7ffffe531600780c */ /* 0x000fe20003f26070 */
[----:B------:R-:W-:Y:S01]  /*ba50*/  LDGSTS.E [R20+0x2800c], desc[UR16][R182.64], !P3 ;  /* 0x2800c000b6147fae */ /* 0x000fe2000d921850 */
[----:B------:R-:W2:Y:S01]  /*ba60*/  LDC R177, c[0x0][0x230] ;  /* 0x00008c00ffb17b82 */ /* 0x000ea20000000800 */
[----:B-1----:R-:W-:-:S02]  /*ba70*/  VIADD R23, R172, 0xfffffe91 ;  /* 0xfffffe91ac177836 */ /* 0x002fc40000000000 */
[----:B------:R-:W-:Y:S03]  /*ba80*/  LDGSTS.E [R20+0x2c000], desc[UR16][R180.64], !P5 ;  /* 0x2c000000b4147fae */ /* 0x000fe6000e921850 */
[----:B------:R-:W-:Y:S02]  /*ba90*/  ISETP.GE.U32.AND P3, PT, R23, 0x7ffffe52, PT ;  /* 0x7ffffe521700780c */ /* 0x000fe40003f66070 */
[----:B------:R-:W1:Y:S01]  /*baa0*/  LDC R176, c[0x0][0x230] ;  /* 0x00008c00ffb07b82 */ /* 0x000e620000000800 */
[----:B----4-:R-:W-:Y:S02]  /*bab0*/  VIADD R22, R173, 0xfffffe90 ;  /* 0xfffffe90ad167836 */ /* 0x010fe40000000000 */
[----:B------:R-:W-:Y:S03]  /*bac0*/  LDGSTS.E [R20+0x2c004], desc[UR16][R166.64], !P1 ;  /* 0x2c004000a6147fae */ /* 0x000fe6000c921850 */
[----:B------:R-:W-:-:S02]  /*bad0*/  ISETP.GE.U32.AND P4, PT, R22, 0x7ffffe51, PT ;  /* 0x7ffffe511600780c */ /* 0x000fc40003f86070 */
[----:B------:R-:W4:Y:S01]  /*bae0*/  LDC R148, c[0x0][0x230] ;  /* 0x00008c00ff947b82 */ /* 0x000f220000000800 */
[----:B-----5:R-:W-:Y:S02]  /*baf0*/  VIADD R24, R24, 0xfffffeaf ;  /* 0xfffffeaf18187836 */ /* 0x020fe40000000000 */
[----:B------:R-:W-:Y:S03]  /*bb00*/  LDGSTS.E [R20+0x2c008], desc[UR16][R170.64], !P3 ;  /* 0x2c008000aa147fae */ /* 0x000fe6000d921850 */
[----:B------:R-:W-:Y:S02]  /*bb10*/  ISETP.GE.U32.AND P0, PT, R24, 0x7ffffe70, PT ;  /* 0x7ffffe701800780c */ /* 0x000fe40003f06070 */
[----:B---3--:R-:W3:Y:S01]  /*bb20*/  LDC R158, c[0x0][0x230] ;  /* 0x00008c00ff9e7b82 */ /* 0x008ee20000000800 */
[----:B--2---:R-:W-:Y:S02]  /*bb30*/  VIADD R23, R177, 0xfffffeae ;  /* 0xfffffeaeb1177836 */ /* 0x004fe40000000000 */
[----:B------:R3:W-:Y:S03]  /*bb40*/  LDGSTS.E [R20+0x2c00c], desc[UR16][R164.64], !P4 ;  /* 0x2c00c000a4147fae */ /* 0x0007e6000e121850 */
[----:B------:R-:W-:-:S02]  /*bb50*/  ISETP.GE.U32.AND P1, PT, R23, 0x7ffffe6f, PT ;  /* 0x7ffffe6f1700780c */ /* 0x000fc40003f26070 */
[----:B------:R-:W2:Y:S01]  /*bb60*/  LDC R88, c[0x0][0x230] ;  /* 0x00008c00ff587b82 */ /* 0x000ea20000000800 */
[----:B-1----:R-:W-:Y:S02]  /*bb70*/  VIADD R22, R176, 0xfffffead ;  /* 0xfffffeadb0167836 */ /* 0x002fe40000000000 */
[----:B------:R-:W-:Y:S03]  /*bb80*/  LDGSTS.E [R21+0x28000], desc[UR16][R224.64], !P0 ;  /* 0x28000000e0157fae */ /* 0x000fe6000c121850 */
[----:B------:R-:W-:Y:S02]  /*bb90*/  ISETP.GE.U32.AND P2, PT, R22, 0x7ffffe6e, PT ;  /* 0x7ffffe6e1600780c */ /* 0x000fe40003f46070 */
[----:B------:R-:W1:Y:S01]  /*bba0*/  LDC R89, c[0x0][0x230] ;  /* 0x00008c00ff597b82 */ /* 0x000e620000000800 */
[----:B----4-:R-:W-:Y:S02]  /*bbb0*/  VIADD R23, R148, 0xfffffe8e ;  /* 0xfffffe8e94177836 */ /* 0x010fe40000000000 */
[----:B------:R-:W-:Y:S03]  /*bbc0*/  LDGSTS.E [R21+0x28004], desc[UR16][R168.64], !P1 ;  /* 0x28004000a8157fae */ /* 0x000fe6000c921850 */
[----:B------:R-:W-:-:S02]  /*bbd0*/  ISETP.GE.U32.AND P4, PT, R23, 0x7ffffe4f, PT ;  /* 0x7ffffe4f1700780c */ /* 0x000fc40003f86070 */
[----:B------:R-:W4:Y:S01]  /*bbe0*/  LDC R159, c[0x0][0x230] ;  /* 0x00008c00ff9f7b82 */ /* 0x000f220000000800 */
[----:B---3--:R-:W-:Y:S02]  /*bbf0*/  VIADD R20, R158, 0xfffffe8f ;  /* 0xfffffe8f9e147836 */ /* 0x008fe40000000000 */
[----:B------:R-:W-:Y:S03]  /*bc00*/  LDGSTS.E [R21+0x28008], desc[UR16][R162.64], !P2 ;  /* 0x28008000a2157fae */ /* 0x000fe6000d121850 */
[----:B------:R-:W-:Y:S02]  /*bc10*/  ISETP.GE.U32.AND P3, PT, R20, 0x7ffffe50, PT ;  /* 0x7ffffe501400780c */ /* 0x000fe40003f66070 */
[----:B------:R-:W3:Y:S01]  /*bc20*/  LDC R153, c[0x0][0x230] ;  /* 0x00008c00ff997b82 */ /* 0x000ee20000000800 */
[----:B--2---:R-:W-:-:S05]  /*bc30*/  VIADD R22, R88, 0xfffffeac ;  /* 0xfffffeac58167836 */ /* 0x004fca0000000000 */
[----:B------:R-:W-:Y:S02]  /*bc40*/  ISETP.GE.U32.AND P0, PT, R22, 0x7ffffe6d, PT ;  /* 0x7ffffe6d1600780c */ /* 0x000fe40003f06070 */
[----:B------:R-:W2:Y:S01]  /*bc50*/  LDC R149, c[0x0][0x230] ;  /* 0x00008c00ff957b82 */ /* 0x000ea20000000800 */
[----:B-1----:R-:W-:-:S05]  /*bc60*/  VIADD R20, R89, 0xfffffe8c ;  /* 0xfffffe8c59147836 */ /* 0x002fca0000000000 */
[----:B------:R-:W-:Y:S02]  /*bc70*/  ISETP.GE.U32.AND P6, PT, R20, 0x7ffffe4d, PT ;  /* 0x7ffffe4d1400780c */ /* 0x000fe40003fc6070 */
[----:B------:R-:W1:Y:S01]  /*bc80*/  LDC R23, c[0x0][0x230] ;  /* 0x00008c00ff177b82 */ /* 0x000e620000000800 */
[----:B----4-:R-:W-:Y:S02]  /*bc90*/  VIADD R22, R159, 0xfffffe8d ;  /* 0xfffffe8d9f167836 */ /* 0x010fe40000000000 */
[----:B------:R-:W-:Y:S01]  /*bca0*/  LDGSTS.E [R21+0x2800c], desc[UR16][R134.64], !P0 ;  /* 0x2800c00086157fae */ /* 0x000fe2000c121850 */
[----:B------:R-:W-:Y:S02]  /*bcb0*/  ISETP.GE.AND P0, PT, R232, R25, PT ;  /* 0x00000019e800720c */ /* 0x000fe40003f06270 */
[----:B------:R-:W-:Y:S01]  /*bcc0*/  ISETP.GE.U32.AND P5, PT, R22, 0x7ffffe4e, PT ;  /* 0x7ffffe4e1600780c */ /* 0x000fe20003fa6070 */
[----:B------:R-:W-:Y:S01]  /*bcd0*/  LDGSTS.E [R21+0x2c000], desc[UR16][R144.64], !P3 ;  /* 0x2c00000090157fae */ /* 0x000fe2000d921850 */
[----:B------:R-:W4:Y:S01]  /*bce0*/  LDC R24, c[0x0][0x230] ;  /* 0x00008c00ff187b82 */ /* 0x000f220000000800 */
[----:B---3--:R-:W-:-:S02]  /*bcf0*/  VIADD R20, R153, 0xfffffeaa ;  /* 0xfffffeaa99147836 */ /* 0x008fc40000000000 */
[----:B------:R-:W-:Y:S03]  /*bd00*/  LDGSTS.E [R21+0x2c004], desc[UR16][R140.64], !P4 ;  /* 0x2c0040008c157fae */ /* 0x000fe6000e121850 */
[----:B------:R-:W-:Y:S02]  /*bd10*/  ISETP.GE.U32.AND P2, PT, R20, 0x7ffffe6b, PT ;  /* 0x7ffffe6b1400780c */ /* 0x000fe40003f46070 */
[----:B------:R-:W3:Y:S01]  /*bd20*/  LDC R89, c[0x0][0x230] ;  /* 0x00008c00ff597b82 */ /* 0x000ee20000000800 */
[----:B--2---:R-:W-:Y:S02]  /*bd30*/  VIADD R22, R149, 0xfffffeab ;  /* 0xfffffeab95167836 */ /* 0x004fe40000000000 */
[----:B------:R-:W-:Y:S03]  /*bd40*/  LDGSTS.E [R21+0x2c008], desc[UR16][R126.64], !P5 ;  /* 0x2c0080007e157fae */ /* 0x000fe6000e921850 */
[----:B------:R-:W-:Y:S01]  /*bd50*/  ISETP.GE.U32.AND P1, PT, R22, 0x7ffffe6c, PT ;  /* 0x7ffffe6c1600780c */ /* 0x000fe20003f26070 */
[----:B------:R2:W-:Y:S01]  /*bd60*/  LDGSTS.E [R21+0x2c00c], desc[UR16][R150.64], !P6 ;  /* 0x2c00c00096157fae */ /* 0x0005e2000f121850 */
[----:B------:R-:W5:Y:S01]  /*bd70*/  LDC R148, c[0x0][0x230] ;  /* 0x00008c00ff947b82 */ /* 0x000f620000000800 */
[----:B-1----:R-:W-:-:S05]  /*bd80*/  VIADD R23, R23, 0xfffffe89 ;  /* 0xfffffe8917177836 */ /* 0x002fca0000000000 */
[----:B------:R-:W-:Y:S02]  /*bd90*/  ISETP.GE.U32.AND P5, PT, R23, 0x7ffffe4a, PT ;  /* 0x7ffffe4a1700780c */ /* 0x000fe40003fa6070 */
[----:B------:R-:W1:Y:S01]  /*bda0*/  LDC R88, c[0x0][0x230] ;  /* 0x00008c00ff587b82 */ /* 0x000e620000000800 */
[----:B----4-:R-:W-:Y:S02]  /*bdb0*/  VIADD R24, R24, 0xfffffe8a ;  /* 0xfffffe8a18187836 */ /* 0x010fe40000000000 */
[----:B------:R-:W-:Y:S03]  /*bdc0*/  LDGSTS.E [R19+0x28000], desc[UR16][R142.64], !P1 ;  /* 0x280000008e137fae */ /* 0x000fe6000c921850 */
[----:B------:R-:W-:Y:S01]  /*bdd0*/  ISETP.GE.U32.AND P4, PT, R24, 0x7ffffe4b, PT ;  /* 0x7ffffe4b1800780c */ /* 0x000fe20003f86070 */
[----:B------:R-:W-:Y:S01]  /*bde0*/  LDGSTS.E [R19+0x28004], desc[UR16][R146.64], !P2 ;  /* 0x2800400092137fae */ /* 0x000fe2000d121850 */
[----:B------:R-:W4:Y:S01]  /*bdf0*/  LDC R20, c[0x0][0x230] ;  /* 0x00008c00ff147b82 */ /* 0x000f220000000800 */
[----:B---3--:R-:W-:-:S05]  /*be00*/  VIADD R89, R89, 0xfffffea8 ;  /* 0xfffffea859597836 */ /* 0x008fca0000000000 */
[----:B------:R-:W-:Y:S02]  /*be10*/  ISETP.GE.U32.AND P2, PT, R89, 0x7ffffe69, PT ;  /* 0x7ffffe695900780c */ /* 0x000fe40003f46070 */
[----:B--2---:R-:W2:Y:S01]  /*be20*/  LDC R21, c[0x0][0x230] ;  /* 0x00008c00ff157b82 */ /* 0x004ea20000000800 */
[----:B-----5:R-:W-:-:S05]  /*be30*/  VIADD R148, R148, 0xfffffea9 ;  /* 0xfffffea994947836 */ /* 0x020fca0000000000 */
[----:B------:R-:W-:Y:S02]  /*be40*/  ISETP.GE.U32.AND P1, PT, R148, 0x7ffffe6a, PT ;  /* 0x7ffffe6a9400780c */ /* 0x000fe40003f26070 */
[----:B------:R-:W3:Y:S01]  /*be50*/  LDC R22, c[0x0][0x230] ;  /* 0x00008c00ff167b82 */ /* 0x000ee20000000800 */
        /* <DEDUP_REMOVED lines=8> */
[----:B--2---:R-:W-:-:S02]  /*bee0*/  VIADD R21, R21, 0xfffffea7 ;  /* 0xfffffea715157836 */ /* 0x004fc40000000000 */
[----:B------:R-:W-:Y:S03]  /*bef0*/  LDGSTS.E [R19+0x2c000], desc[UR16][R132.64], !P3 ;  /* 0x2c00000084137fae */ /* 0x000fe6000d921850 */
[----:B------:R-:W-:Y:S01]  /*bf00*/  ISETP.GE.U32.AND P1, PT, R21, 0x7ffffe68, PT ;  /* 0x7ffffe681500780c */ /* 0x000fe20003f26070 */
[----:B------:R-:W-:Y:S01]  /*bf10*/  LDGSTS.E [R19+0x2c004], desc[UR16][R118.64], !P4 ;  /* 0x2c00400076137fae */ /* 0x000fe2000e121850 */
[----:B------:R-:W2:Y:S01]  /*bf20*/  LDC R20, c[0x0][0x230] ;  /* 0x00008c00ff147b82 */ /* 0x000ea20000000800 */
[----:B---3--:R-:W-:Y:S02]  /*bf30*/  VIADD R22, R22, 0xfffffea6 ;  /* 0xfffffea616167836 */ /* 0x008fe40000000000 */
[----:B------:R-:W-:Y:S03]  /*bf40*/  LDGSTS.E [R19+0x2c008], desc[UR16][R136.64], !P5 ;  /* 0x2c00800088137fae */ /* 0x000fe6000e921850 */
[----:B------:R-:W-:Y:S01]  /*bf50*/  ISETP.GE.U32.AND P2, PT, R22, 0x7ffffe67, PT ;  /* 0x7ffffe671600780c */ /* 0x000fe20003f46070 */
[----:B------:R3:W-:Y:S01]  /*bf60*/  LDGSTS.E [R19+0x2c00c], desc[UR16][R130.64], !P6 ;  /* 0x2c00c00082137fae */ /* 0x0007e2000f121850 */
[----:B------:R-:W5:Y:S01]  /*bf70*/  LDC R88, c[0x0][0x230] ;  /* 0x00008c00ff587b82 */ /* 0x000f620000000800 */
[----:B-1----:R-:W-:-:S02]  /*bf80*/  VIADD R23, R23, 0xfffffea5 ;  /* 0xfffffea517177836 */ /* 0x002fc40000000000 */
[----:B------:R-:W-:Y:S01]  /*bf90*/  LDGSTS.E [R18+0x28000], desc[UR16][R104.64], !P1 ;  /* 0x2800000068127fae */ /* 0x000fe2000c921850 */
[----:B------:R-:W-:Y:S02]  /*bfa0*/  ISETP.GT.AND P1, PT, R154, 0x17f, PT ;  /* 0x0000017f9a00780c */ /* 0x000fe40003f24270 */
[----:B------:R-:W-:Y:S02]  /*bfb0*/  ISETP.GE.U32.AND P3, PT, R23, 0x7ffffe66, PT ;  /* 0x7ffffe661700780c */ /* 0x000fe40003f66070 */
[----:B------:R-:W3:Y:S01]  /*bfc0*/  LDC R25, c[0x0][0x230] ;  /* 0x00008c00ff197b82 */ /* 0x000ee20000000800 */
[----:B----4-:R-:W-:Y:S02]  /*bfd0*/  VIADD R24, R24, 0xfffffea4 ;  /* 0xfffffea418187836 */ /* 0x010fe40000000000 */
[----:B------:R-:W-:Y:S03]  /*bfe0*/  LDGSTS.E [R18+0x28004], desc[UR16][R116.64], !P2 ;  /* 0x2800400074127fae */ /* 0x000fe6000d121850 */
[----:B------:R-:W-:-:S02]  /*bff0*/  ISETP.GE.U32.AND P4, PT, R24, 0x7ffffe65, PT ;  /* 0x7ffffe651800780c */ /* 0x000fc40003f86070 */
[----:B------:R-:W1:Y:S01]  /*c000*/  LDC R89, c[0x0][0x230] ;  /* 0x00008c00ff597b82 */ /* 0x000e620000000800 */
[----:B--2---:R-:W-:Y:S02]  /*c010*/  VIADD R20, R20, 0xfffffe87 ;  /* 0xfffffe8714147836 */ /* 0x004fe40000000000 */
[----:B------:R-:W-:Y:S03]  /*c020*/  LDGSTS.E [R18+0x28008], desc[UR16][R112.64], !P3 ;  /* 0x2800800070127fae */ /* 0x000fe6000d921850 */
[----:B------:R-:W-:Y:S02]  /*c030*/  ISETP.GE.U32.AND P5, PT, R20, 0x7ffffe48, PT ;  /* 0x7ffffe481400780c */ /* 0x000fe40003fa6070 */
[----:B------:R-:W2:Y:S01]  /*c040*/  LDC R21, c[0x0][0x230] ;  /* 0x00008c00ff157b82 */ /* 0x000ea20000000800 */
[----:B-----5:R-:W-:Y:S02]  /*c050*/  VIADD R88, R88, 0xfffffe86 ;  /* 0xfffffe8658587836 */ /* 0x020fe40000000000 */
[----:B------:R4:W-:Y:S03]  /*c060*/  LDGSTS.E [R18+0x2800c], desc[UR16][R92.64], !P4 ;  /* 0x2800c0005c127fae */ /* 0x0009e6000e121850 */
[----:B------:R-:W-:-:S02]  /*c070*/  ISETP.GE.U32.AND P6, PT, R88, 0x7ffffe47, PT ;  /* 0x7ffffe475800780c */ /* 0x000fc40003fc6070 */
[----:B------:R-:W5:Y:S01]  /*c080*/  LDC R22, c[0x0][0x230] ;  /* 0x00008c00ff167b82 */ /* 0x000f620000000800 */
[----:B---3--:R-:W-:Y:S02]  /*c090*/  VIADD R19, R25, 0xfffffe85 ;  /* 0xfffffe8519137836 */ /* 0x008fe40000000000 */
[----:B------:R-:W-:Y:S03]  /*c0a0*/  LDGSTS.E [R18+0x2c000], desc[UR16][R124.64], !P5 ;  /* 0x2c0000007c127fae */ /* 0x000fe6000e921850 */
[----:B------:R-:W-:Y:S02]  /*c0b0*/  ISETP.GE.U32.AND P4, PT, R19, 0x7ffffe46, PT ;  /* 0x7ffffe461300780c */ /* 0x000fe40003f86070 */
[----:B------:R-:W3:Y:S01]  /*c0c0*/  LDC R23, c[0x0][0x230] ;  /* 0x00008c00ff177b82 */ /* 0x000ee20000000800 */
[----:B-1----:R-:W-:Y:S02]  /*c0d0*/  VIADD R20, R89, 0xfffffe84 ;  /* 0xfffffe8459147836 */ /* 0x002fe40000000000 */
[----:B------:R-:W-:Y:S03]  /*c0e0*/  LDGSTS.E [R18+0x2c004], desc[UR16][R122.64], !P6 ;  /* 0x2c0040007a127fae */ /* 0x000fe6000f121850 */
[----:B------:R-:W-:-:S02]  /*c0f0*/  ISETP.GE.U32.AND P5, PT, R20, 0x7ffffe45, PT ;  /* 0x7ffffe451400780c */ /* 0x000fc40003fa6070 */
[----:B------:R-:W1:Y:S01]  /*c100*/  LDC R24, c[0x0][0x230] ;  /* 0x00008c00ff187b82 */ /* 0x000e620000000800 */
[----:B--2---:R-:W-:Y:S01]  /*c110*/  VIADD R19, R21, 0xfffffea3 ;  /* 0xfffffea315137836 */ /* 0x004fe20000000000 */
[----:B------:R-:W-:Y:S01]  /*c120*/  SEL R21, RZ, 0x4, P0 ;  /* 0x00000004ff157807 */ /* 0x000fe20000000000 */
[----:B------:R-:W-:Y:S01]  /*c130*/  LDGSTS.E [R18+0x2c008], desc[UR16][R108.64], !P4 ;  /* 0x2c0080006c127fae */ /* 0x000fe2000e121850 */
[----:B------:R-:W-:Y:S02]  /*c140*/  ISETP.GE.AND P0, PT, R230, R156, PT ;  /* 0x0000009ce600720c */ /* 0x000fe40003f06270 */
[----:B------:R-:W-:Y:S02]  /*c150*/  ISETP.GE.U32.AND P6, PT, R19, 0x7ffffe64, PT ;  /* 0x7ffffe641300780c */ /* 0x000fe40003fc6070 */
[----:B------:R-:W2:Y:S01]  /*c160*/  LDC R25, c[0x0][0x230] ;  /* 0x00008c00ff197b82 */ /* 0x000ea20000000800 */
[----:B-----5:R-:W-:Y:S01]  /*c170*/  VIADD R20, R22, 0xfffffea2 ;  /* 0xfffffea216147836 */ /* 0x020fe20000000000 */
[----:B------:R-:W-:Y:S01]  /*c180*/  SEL R21, R21, RZ, P1 ;  /* 0x000000ff15157207 */ /* 0x000fe20000800000 */
[----:B------:R-:W-:Y:S03]  /*c190*/  LDGSTS.E [R18+0x2c00c], desc[UR16][R106.64], !P5 ;  /* 0x2c00c0006a127fae */ /* 0x000fe6000e921850 */
[----:B------:R-:W-:-:S02]  /*c1a0*/  ISETP.GE.U32.AND P2, PT, R20, 0x7ffffe63, PT ;  /* 0x7ffffe631400780c */ /* 0x000fc40003f46070 */
[----:B------:R-:W5:Y:S01]  /*c1b0*/  LDC R88, c[0x0][0x230] ;  /* 0x00008c00ff587b82 */ /* 0x000f620000000800 */
[----:B---3--:R-:W-:Y:S01]  /*c1c0*/  VIADD R19, R23, 0xfffffea1 ;  /* 0xfffffea117137836 */ /* 0x008fe20000000000 */
[----:B------:R-:W-:Y:S01]  /*c1d0*/  ISETP.NE.U32.AND P1, PT, R21, RZ, PT ;  /* 0x000000ff1500720c */ /* 0x000fe20003f25070 */
[----:B------:R-:W-:Y:S03]  /*c1e0*/  LDGSTS.E [R17+0x28000], desc[UR16][R114.64], !P6 ;  /* 0x2800000072117fae */ /* 0x000fe6000f121850 */
[----:B------:R-:W-:Y:S02]  /*c1f0*/  ISETP.GE.U32.AND P3, PT, R19, 0x7ffffe62, PT ;  /* 0x7ffffe621300780c */ /* 0x000fe40003f66070 */
[----:B------:R-:W3:Y:S01]  /*c200*/  LDC R89, c[0x0][0x230] ;  /* 0x00008c00ff597b82 */ /* 0x000ee20000000800 */
[----:B-1----:R-:W-:Y:S02]  /*c210*/  VIADD R19, R24, 0xfffffea0 ;  /* 0xfffffea018137836 */ /* 0x002fe40000000000 */
[----:B------:R1:W-:Y:S03]  /*c220*/  LDGSTS.E [R17+0x28004], desc[UR16][R26.64], !P2 ;  /* 0x280040001a117fae */ /* 0x0003e6000d121850 */
[----:B------:R-:W-:-:S02]  /*c230*/  ISETP.GE.U32.AND P4, PT, R19, 0x7ffffe61, PT ;  /* 0x7ffffe611300780c */ /* 0x000fc40003f86070 */
[----:B----4-:R-:W4:Y:S01]  /*c240*/  LDC R92, c[0x0][0x230] ;  /* 0x00008c00ff5c7b82 */ /* 0x010f220000000800 */
[----:B--2---:R-:W-:Y:S01]  /*c250*/  VIADD R19, R25, 0xfffffe83 ;  /* 0xfffffe8319137836 */ /* 0x004fe20000000000 */
[----:B------:R-:W-:Y:S01]  /*c260*/  CS2R R24, SRZ ;  /* 0x0000000000187805 */ /* 0x000fe2000001ff00 */
[----:B------:R-:W-:Y:S03]  /*c270*/  LDGSTS.E [R17+0x28008], desc[UR16][R110.64], !P3 ;  /* 0x280080006e117fae */ /* 0x000fe6000d921850 */
[----:B------:R-:W-:Y:S02]  /*c280*/  ISETP.GE.U32.AND P2, PT, R19, 0x7ffffe44, PT ;  /* 0x7ffffe441300780c */ /* 0x000fe40003f46070 */
[----:B-1----:R-:W-:Y:S01]  /*c290*/  CS2R R26, SRZ ;  /* 0x00000000001a7805 */ /* 0x002fe2000001ff00 */
[----:B-----5:R-:W-:Y:S02]  /*c2a0*/  VIADD R20, R88, 0xfffffe82 ;  /* 0xfffffe8258147836 */ /* 0x020fe40000000000 */
[----:B------:R1:W-:Y:S03]  /*c2b0*/  LDGSTS.E [R17+0x2800c], desc[UR16][R30.64], !P4 ;  /* 0x2800c0001e117fae */ /* 0x0003e6000e121850 */
[----:B------:R-:W-:Y:S01]  /*c2c0*/  ISETP.GE.U32.AND P3, PT, R20, 0x7ffffe43, PT ;  /* 0x7ffffe431400780c */ /* 0x000fe20003f66070 */
[----:B------:R-:W-:-:S02]  /*c2d0*/  VIADD R20, R0, 0x1 ;  /* 0x0000000100147836 */ /* 0x000fc40000000000 */
[----:B---3--:R-:W-:Y:S02]  /*c2e0*/  VIADD R18, R89, 0xfffffe81 ;  /* 0xfffffe8159127836 */ /* 0x008fe40000000000 */
[----:B------:R-:W-:Y:S01]  /*c2f0*/  LDGSTS.E [R17+0x2c000], desc[UR16][R102.64], !P2 ;  /* 0x2c00000066117fae */ /* 0x000fe2000d121850 */
[-C--:B------:R-:W-:Y:S02]  /*c300*/  ISETP.LT.AND P4, PT, R20, R157.reuse, !P0 ;  /* 0x0000009d1400720c */ /* 0x080fe40004781270 */
[----:B------:R-:W-:Y:S01]  /*c310*/  ISETP.GE.U32.AND P5, PT, R18, 0x7ffffe42, PT ;  /* 0x7ffffe421200780c */ /* 0x000fe20003fa6070 */
[----:B------:R-:W-:Y:S01]  /*c320*/  VIADD R18, R0, 0x2 ;  /* 0x0000000200127836 */ /* 0x000fe20000000000 */
[----:B-1----:R-:W-:Y:S01]  /*c330*/  CS2R R30, SRZ ;  /* 0x00000000001e7805 */ /* 0x002fe2000001ff00 */
[----:B----4-:R-:W-:Y:S02]  /*c340*/  VIADD R22, R92, 0xfffffe80 ;  /* 0xfffffe805c167836 */ /* 0x010fe40000000000 */
[----:B------:R-:W-:Y:S01]  /*c350*/  LDGSTS.E [R17+0x2c004], desc[UR16][R98.64], !P3 ;  /* 0x2c00400062117fae */ /* 0x000fe2000d921850 */
[----:B------:R-:W-:Y:S01]  /*c360*/  ISETP.LT.AND P2, PT, R18, R157, !P0 ;  /* 0x0000009d1200720c */ /* 0x000fe20004741270 */
[----:B------:R-:W-:Y:S01]  /*c370*/  IMAD.WIDE R18, R6, 0x4, R62 ;  /* 0x0000000406127825 */ /* 0x000fe200078e023e */
[----:B------:R-:W-:-:S02]  /*c380*/  ISETP.GE.U32.AND P6, PT, R22, 0x7ffffe41, PT ;  /* 0x7ffffe411600780c */ /* 0x000fc40003fc6070 */
[----:B------:R-:W-:-:S03]  /*c390*/  CS2R R62, SRZ ;  /* 0x00000000003e7805 */ /* 0x000fc6000001ff00 */
[----:B------:R-:W-:Y:S08]  /*c3a0*/  LDGSTS.E [R17+0x2c008], desc[UR16][R100.64], !P5 ;  /* 0x2c00800064117fae */ /* 0x000ff0000e921850 */
[----:B------:R-:W-:Y:S04]  /*c3b0*/  LDGSTS.E [R17+0x2c00c], desc[UR16][R96.64], !P6 ;  /* 0x2c00c00060117fae */ /* 0x000fe8000f121850 */
[----:B------:R-:W0:Y:S04]  /*c3c0*/  LDGDEPBAR ;  /* 0x00000000000079af */ /* 0x000e280000000000 */
[----:B------:R1:W-:Y:S04]  /*c3d0*/  LDGSTS.E [R16+0x4c000], desc[UR16][R38.64], P1 ;  /* 0x4c00000026107fae */ /* 0x0003e80008921850 */
[----:B------:R2:W-:Y:S04]  /*c3e0*/  LDGSTS.E [R16+0x4c400], desc[UR16][R60.64], P1 ;  /* 0x4c4000003c107fae */ /* 0x0005e80008921850 */
[----:B------:R3:W-:Y:S04]  /*c3f0*/  LDGSTS.E [R16+0x4c800], desc[UR16][R56.64], P1 ;  /* 0x4c80000038107fae */ /* 0x0007e80008921850 */
[----:B------:R4:W-:Y:S01]  /*c400*/  LDGSTS.E [R16+0x4cc00], desc[UR16][R48.64], P1 ;  /* 0x4cc0000030107fae */ /* 0x0009e20008921850 */
[----:B-1----:R-:W-:-:S03]  /*c410*/  CS2R R38, SRZ ;  /* 0x0000000000267805 */ /* 0x002fc6000001ff00 */
[----:B------:R1:W-:Y:S01]  /*c420*/  LDGSTS.E [R16+0x4d000], desc[UR16][R54.64], P1 ;  /* 0x4d00000036107fae */ /* 0x0003e20008921850 */
[----:B--2---:R-:W-:-:S03]  /*c430*/  CS2R R60, SRZ ;  /* 0x00000000003c7805 */ /* 0x004fc6000001ff00 */
[----:B------:R2:W-:Y:S01]  /*c440*/  LDGSTS.E [R16+0x4d400], desc[UR16][R52.64], P1 ;  /* 0x4d40000034107fae */ /* 0x0005e20008921850 */
[----:B---3--:R-:W-:-:S03]  /*c450*/  CS2R R56, SRZ ;  /* 0x0000000000387805 */ /* 0x008fc6000001ff00 */
[----:B------:R3:W-:Y:S01]  /*c460*/  LDGSTS.E [R16+0x4d800], desc[UR16][R50.64], P1 ;  /* 0x4d80000032107fae */ /* 0x0007e20008921850 */
[----:B----4-:R-:W-:-:S03]  /*c470*/  CS2R R48, SRZ ;  /* 0x0000000000307805 */ /* 0x010fc6000001ff00 */
[----:B------:R4:W-:Y:S01]  /*c480*/  LDGSTS.E [R16+0x4dc00], desc[UR16][R46.64], P1 ;  /* 0x4dc000002e107fae */ /* 0x0009e20008921850 */
[----:B-1----:R-:W-:-:S03]  /*c490*/  CS2R R54, SRZ ;  /* 0x0000000000367805 */ /* 0x002fc6000001ff00 */
[----:B------:R-:W-:Y:S01]  /*c4a0*/  LDGSTS.E [R15+0x4c100], desc[UR16][R138.64], P1 ;  /* 0x4c1000008a0f7fae */ /* 0x000fe20008921850 */
[----:B--2---:R-:W-:-:S03]  /*c4b0*/  CS2R R52, SRZ ;  /* 0x0000000000347805 */ /* 0x004fc6000001ff00 */
[----:B------:R1:W-:Y:S01]  /*c4c0*/  LDGSTS.E [R15+0x4c500], desc[UR16][R44.64], P1 ;  /* 0x4c5000002c0f7fae */ /* 0x0003e20008921850 */
[----:B---3--:R-:W-:-:S03]  /*c4d0*/  CS2R R50, SRZ ;  /* 0x0000000000327805 */ /* 0x008fc6000001ff00 */
[----:B------:R2:W-:Y:S01]  /*c4e0*/  LDGSTS.E [R15+0x4c900], desc[UR16][R42.64], P1 ;  /* 0x4c9000002a0f7fae */ /* 0x0005e20008921850 */
[----:B----4-:R-:W-:Y:S01]  /*c4f0*/  IMAD.WIDE R16, R6, 0x4, R58 ;  /* 0x0000000406107825 */ /* 0x010fe200078e023a */
[----:B------:R-:W-:Y:S02]  /*c500*/  CS2R R58, SRZ ;  /* 0x00000000003a7805 */ /* 0x000fe4000001ff00 */
[----:B------:R-:W-:Y:S01]  /*c510*/  CS2R R46, SRZ ;  /* 0x00000000002e7805 */ /* 0x000fe2000001ff00 */
        /* <DEDUP_REMOVED lines=9> */
[----:B------:R-:W-:Y:S01]  /*c5b0*/  LDGSTS.E [R14+0x4c200], desc[UR16][R94.64], P1 ;  /* 0x4c2000005e0e7fae */ /* 0x000fe20008921850 */
[----:B-1----:R-:W-:-:S03]  /*c5c0*/  CS2R R28, SRZ ;  /* 0x00000000001c7805 */ /* 0x002fc6000001ff00 */
[----:B------:R-:W-:Y:S01]  /*c5d0*/  LDGSTS.E [R14+0x4c600], desc[UR16][R90.64], P1 ;  /* 0x4c6000005a0e7fae */ /* 0x000fe20008921850 */
[----:B--2---:R-:W-:-:S03]  /*c5e0*/  CS2R R34, SRZ ;  /* 0x0000000000227805 */ /* 0x004fc6000001ff00 */
[----:B------:R1:W-:Y:S01]  /*c5f0*/  LDGSTS.E [R14+0x4ca00], desc[UR16][R86.64], P1 ;  /* 0x4ca00000560e7fae */ /* 0x0003e20008921850 */
[----:B---3--:R-:W-:-:S03]  /*c600*/  CS2R R32, SRZ ;  /* 0x0000000000207805 */ /* 0x008fc6000001ff00 */
        /* <DEDUP_REMOVED lines=20> */
[----:B------:R1:W-:Y:S01]  /*c750*/  LDGSTS.E [R13+0x4db00], desc[UR16][R64.64], P1 ;  /* 0x4db00000400d7fae */ /* 0x0003e20008921850 */
[----:B--2---:R-:W-:-:S03]  /*c760*/  CS2R R70, SRZ ;  /* 0x0000000000467805 */ /* 0x004fc6000001ff00 */
[----:B------:R2:W-:Y:S01]  /*c770*/  LDGSTS.E [R13+0x4df00], desc[UR16][R18.64], P1 ;  /* 0x4df00000120d7fae */ /* 0x0005e20008921850 */
[----:B------:R-:W-:Y:S02]  /*c780*/  ISETP.GE.AND P1, PT, R154, 0x40, PT ;  /* 0x000000409a00780c */ /* 0x000fe40003f26270 */
[----:B---3--:R-:W-:Y:S01]  /*c790*/  CS2R R66, SRZ ;  /* 0x0000000000427805 */ /* 0x008fe2000001ff00 */
[----:B------:R-:W0:Y:S01]  /*c7a0*/  LDGDEPBAR ;  /* 0x00000000000079af */ /* 0x000e220000000000 */
[----:B-1----:R-:W-:-:S09]  /*c7b0*/  CS2R R64, SRZ ;  /* 0x0000000000407805 */ /* 0x002fd2000001ff00 */
[----:B--2---:R-:W-:Y:S05]  /*c7c0*/  @!P1 BRA `(.L_x_0) ;  /* 0x0000004800e49947 */ /* 0x004fea0003800000 */
[----:B------:R-:W2:Y:S01]  /*c7d0*/  LDL.LU R216, [R1] ;  /* 0x0000000001d87983 */ /* 0x000ea20000300800 */
[----:B------:R-:W-:Y:S02]  /*c7e0*/  SHF.R.S32.HI R13, RZ, 0x1f, R208 ;  /* 0x0000001fff0d7819 */ /* 0x000fe400000114d0 */
[C---:B------:R-:W-:Y:S01]  /*c7f0*/  IADD3 R54, P3, R208.reuse, R12, RZ ;  /* 0x0000000cd0367210 */ /* 0x040fe20007f7e0ff */
[----:B------:R-:W3:Y:S01]  /*c800*/  LDL.LU R223, [R1+0x4] ;  /* 0x0000040001df7983 */ /* 0x000ee20000300800 */
[C---:B------:R-:W-:Y:S02]  /*c810*/  IADD3 R52, P5, R208.reuse, R11, RZ ;  /* 0x0000000bd0347210 */ /* 0x040fe40007fbe0ff */
[C---:B------:R-:W-:Y:S01]  /*c820*/  IADD3 R50, P6, R208.reuse, R10, RZ ;  /* 0x0000000ad0327210 */ /* 0x040fe20007fde0ff */
[----:B------:R-:W4:Y:S01]  /*c830*/  LDL.LU R221, [R1+0x8] ;  /* 0x0000080001dd7983 */ /* 0x000f220000300800 */
[----:B------:R-:W-:Y:S01]  /*c840*/  IADD3 R48, P1, R208, R9, RZ ;  /* 0x00000009d0307210 */ /* 0x000fe20007f3e0ff */
[----:B------:R-:W-:Y:S01]  /*c850*/  IMAD R205, R152, 0x3e, RZ ;  /* 0x0000003e98cd7824 */ /* 0x000fe200078e02ff */
[----:B------:R-:W1:Y:S01]  /*c860*/  LDC.64 R24, c[0x0][0x210] ;  /* 0x00008400ff187b82 */ /* 0x000e620000000a00 */
[----:B------:R-:W5:Y:S04]  /*c870*/  LDL.LU R219, [R1+0xc] ;  /* 0x00000c0001db7983 */ /* 0x000f680000300800 */
[----:B------:R-:W5:Y:S04]  /*c880*/  LDL.LU R217, [R1+0x10] ;  /* 0x0000100001d97983 */ /* 0x000f680000300800 */
[----:B------:R-:W5:Y:S04]  /*c890*/  LDL.LU R215, [R1+0x14] ;  /* 0x0000140001d77983 */ /* 0x000f680000300800 */
[----:B------:R-:W5:Y:S04]  /*c8a0*/  LDL.LU R213, [R1+0x18] ;  /* 0x0000180001d57983 */ /* 0x000f680000300800 */
[----:B------:R-:W5:Y:S04]  /*c8b0*/  LDL.LU R211, [R1+0x1c] ;  /* 0x00001c0001d37983 */ /* 0x000f680000300800 */
[----:B------:R-:W5:Y:S01]  /*c8c0*/  LDL.LU R207, [R1+0x20] ;  /* 0x0000200001cf7983 */ /* 0x000f620000300800 */
[----:B------:R-:W-:-:S02]  /*c8d0*/  LEA.HI.X.SX32 R55, R12, R13, 0x1, P3 ;  /* 0x0000000d0c377211 */ /* 0x000fc400018f0eff */
[-C--:B------:R-:W-:Y:S01]  /*c8e0*/  LEA.HI.X.SX32 R53, R11, R13.reuse, 0x1, P5 ;  /* 0x0000000d0b357211 */ /* 0x080fe200028f0eff */
[----:B------:R-:W5:Y:S01]  /*c8f0*/  LDL.LU R201, [R1+0x24] ;  /* 0x0000240001c97983 */ /* 0x000f620000300800 */
[----:B------:R-:W-:Y:S02]  /*c900*/  LEA.HI.X.SX32 R51, R10, R13, 0x1, P6 ;  /* 0x0000000d0a337211 */ /* 0x000fe400030f0eff */
[C---:B------:R-:W-:Y:S01]  /*c910*/  IADD3 R46, P3, R208.reuse, R8, RZ ;  /* 0x00000008d02e7210 */ /* 0x040fe20007f7e0ff */
[----:B------:R-:W5:Y:S01]  /*c920*/  LDL.LU R199, [R1+0x48] ;  /* 0x0000480001c77983 */ /* 0x000f620000300800 */
[C---:B------:R-:W-:Y:S02]  /*c930*/  IADD3 R44, P5, R208.reuse, R155, RZ ;  /* 0x0000009bd02c7210 */ /* 0x040fe40007fbe0ff */
[----:B------:R-:W-:Y:S01]  /*c940*/  IADD3 R42, P6, R208, R209, RZ ;  /* 0x000000d1d02a7210 */ /* 0x000fe20007fde0ff */
[----:B------:R-:W5:Y:S01]  /*c950*/  LDL.LU R197, [R1+0x4c] ;  /* 0x00004c0001c57983 */ /* 0x000f620000300800 */
[----:B------:R-:W-:-:S02]  /*c960*/  LEA.HI.X.SX32 R49, R9, R13, 0x1, P1 ;  /* 0x0000000d09317211 */ /* 0x000fc400008f0eff */
[----:B------:R-:W-:Y:S01]  /*c970*/  IADD3 R40, P1, R208, R226, RZ ;  /* 0x000000e2d0287210 */ /* 0x000fe20007f3e0ff */
[----:B------:R-:W5:Y:S01]  /*c980*/  LDL R188, [R1+0x50] ;  /* 0x0000500001bc7983 */ /* 0x000f620000100800 */
[-C--:B------:R-:W-:Y:S02]  /*c990*/  LEA.HI.X.SX32 R47, R8, R13.reuse, 0x1, P3 ;  /* 0x0000000d082f7211 */ /* 0x080fe400018f0eff */
[-C--:B------:R-:W-:Y:S01]  /*c9a0*/  LEA.HI.X.SX32 R45, R155, R13.reuse, 0x1, P5 ;  /* 0x0000000d9b2d7211 */ /* 0x080fe200028f0eff */
[----:B------:R-:W5:Y:S01]  /*c9b0*/  LDL.LU R193, [R1+0x28] ;  /* 0x0000280001c17983 */ /* 0x000f620000300800 */
[----:B------:R-:W-:Y:S01]  /*c9c0*/  LEA.HI.X.SX32 R43, R209, R13, 0x1, P6 ;  /* 0x0000000dd12b7211 */ /* 0x000fe200030f0eff */
[----:B------:R-:W-:Y:S01]  /*c9d0*/  IMAD R203, R152, 0x3d, RZ ;  /* 0x0000003d98cb7824 */ /* 0x000fe200078e02ff */
[C---:B------:R-:W-:Y:S01]  /*c9e0*/  IADD3 R38, P3, R208.reuse, R227, RZ ;  /* 0x000000e3d0267210 */ /* 0x040fe20007f7e0ff */
[----:B------:R-:W5:Y:S01]  /*c9f0*/  LDL R184, [R1+0x5c] ;  /* 0x00005c0001b87983 */ /* 0x000f620000100800 */
[C---:B------:R-:W-:Y:S01]  /*ca00*/  IADD3 R36, P5, R208.reuse, R228, RZ ;  /* 0x000000e4d0247210 */ /* 0x040fe20007fbe0ff */
[----:B------:R-:W1:Y:S01]  /*ca10*/  LDC.64 R8, c[0x0][0x218] ;  /* 0x00008600ff087b82 */ /* 0x000e620000000a00 */
[----:B------:R-:W-:Y:S01]  /*ca20*/  IADD3 R251, P6, R208, R252, RZ ;  /* 0x000000fcd0fb7210 */ /* 0x000fe20007fde0ff */
[----:B------:R-:W5:Y:S01]  /*ca30*/  LDL.LU R189, [R1+0x60] ;  /* 0x0000600001bd7983 */ /* 0x000f620000300800 */
[----:B------:R-:W-:-:S02]  /*ca40*/  LEA.HI.X.SX32 R41, R226, R13, 0x1, P1 ;  /* 0x0000000de2297211 */ /* 0x000fc400008f0eff */
[----:B------:R-:W-:Y:S01]  /*ca50*/  IADD3 R249, P1, R208, R250, RZ ;  /* 0x000000fad0f97210 */ /* 0x000fe20007f3e0ff */
[----:B------:R-:W5:Y:S01]  /*ca60*/  LDL.LU R185, [R1+0x64] ;  /* 0x0000640001b97983 */ /* 0x000f620000300800 */
[-C--:B------:R-:W-:Y:S01]  /*ca70*/  LEA.HI.X.SX32 R39, R227, R13.reuse, 0x1, P3 ;  /* 0x0000000de3277211 */ /* 0x080fe200018f0eff */
[----:B------:R-:W1:Y:S01]  /*ca80*/  LDC R155, c[0x0][0x230] ;  /* 0x00008c00ff9b7b82 */ /* 0x000e620000000800 */
[-C--:B------:R-:W-:Y:S01]  /*ca90*/  LEA.HI.X.SX32 R37, R228, R13.reuse, 0x1, P5 ;  /* 0x0000000de4257211 */ /* 0x080fe200028f0eff */
[----:B------:R-:W5:Y:S01]  /*caa0*/  LDL.LU R178, [R1+0x2c] ;  /* 0x00002c0001b27983 */ /* 0x000f620000300800 */
[----:B------:R-:W-:Y:S02]  /*cab0*/  LEA.HI.X.SX32 R252, R252, R13, 0x1, P6 ;  /* 0x0000000dfcfc7211 */ /* 0x000fe400030f0eff */
[C---:B------:R-:W-:Y:S01]  /*cac0*/  IADD3 R247, P3, R208.reuse, R248, RZ ;  /* 0x000000f8d0f77210 */ /* 0x040fe20007f7e0ff */
[----:B------:R-:W5:Y:S01]  /*cad0*/  LDL.LU R183, [R1+0x68] ;  /* 0x0000680001b77983 */ /* 0x000f620000300800 */
[----:B------:R-:W-:-:S02]  /*cae0*/  IADD3 R245, P5, R208, R246, RZ ;  /* 0x000000f6d0f57210 */ /* 0x000fc40007fbe0ff */
[----:B------:R-:W-:Y:S01]  /*caf0*/  IADD3 R243, P6, R208, R244, RZ ;  /* 0x000000f4d0f37210 */ /* 0x000fe20007fde0ff */
[----:B------:R-:W5:Y:S01]  /*cb00*/  LDL.LU R174, [R1+0x6c] ;  /* 0x00006c0001ae7983 */ /* 0x000f620000300800 */
[-C--:B------:R-:W-:Y:S02]  /*cb10*/  LEA.HI.X.SX32 R250, R250, R13.reuse, 0x1, P1 ;  /* 0x0000000dfafa7211 */ /* 0x080fe400008f0eff */
[----:B------:R-:W-:Y:S01]  /*cb20*/  IADD3 R241, P1, R208, R242, RZ ;  /* 0x000000f2d0f17210 */ /* 0x000fe20007f3e0ff */
[----:B------:R-:W5:Y:S01]  /*cb30*/  LDL.LU R179, [R1+0x70] ;  /* 0x0000700001b37983 */ /* 0x000f620000300800 */
[-C--:B------:R-:W-:Y:S02]  /*cb40*/  LEA.HI.X.SX32 R248, R248, R13.reuse, 0x1, P3 ;  /* 0x0000000df8f87211 */ /* 0x080fe400018f0eff */
[-C--:B------:R-:W-:Y:S01]  /*cb50*/  LEA.HI.X.SX32 R246, R246, R13.reuse, 0x1, P5 ;  /* 0x0000000df6f67211 */ /* 0x080fe200028f0eff */
[----:B------:R-:W5:Y:S01]  /*cb60*/  LDL.LU R177, [R1+0x30] ;  /* 0x0000300001b17983 */ /* 0x000f620000300800 */
[----:B------:R-:W-:-:S02]  /*cb70*/  LEA.HI.X.SX32 R244, R244, R13, 0x1, P6 ;  /* 0x0000000df4f47211 */ /* 0x000fc400030f0eff */
[C---:B------:R-:W-:Y:S01]  /*cb80*/  IADD3 R239, P3, R208.reuse, R240, RZ ;  /* 0x000000f0d0ef7210 */ /* 0x040fe20007f7e0ff */
[----:B------:R-:W5:Y:S01]  /*cb90*/  LDL.LU R175, [R1+0x78] ;  /* 0x0000780001af7983 */ /* 0x000f620000300800 */
[C---:B------:R-:W-:Y:S02]  /*cba0*/  IADD3 R236, P5, R208.reuse, R237, RZ ;  /* 0x000000edd0ec7210 */ /* 0x040fe40007fbe0ff */
[----:B------:R-:W-:Y:S01]  /*cbb0*/  IADD3 R234, P6, R208, R235, RZ ;  /* 0x000000ebd0ea7210 */ /* 0x000fe20007fde0ff */
[----:B------:R-:W5:Y:S01]  /*cbc0*/  LDL.LU R173, [R1+0x7c] ;  /* 0x00007c0001ad7983 */ /* 0x000f620000300800 */
[----:B------:R-:W-:Y:S02]  /*cbd0*/  LEA.HI.X.SX32 R242, R242, R13, 0x1, P1 ;  /* 0x0000000df2f27211 */ /* 0x000fe400008f0eff */
[----:B------:R-:W-:Y:S01]  /*cbe0*/  IADD3 R232, P1, R208, R233, RZ ;  /* 0x000000e9d0e87210 */ /* 0x000fe20007f3e0ff */
        /* <DEDUP_REMOVED lines=11> */
[-C--:B------:R-:W-:Y:S01]  /*cca0*/  LEA.HI.X.SX32 R231, R231, R13.reuse, 0x1, P3 ;  /* 0x0000000de7e77211 */ /* 0x080fe200018f0eff */
[----:B------:R-:W5:Y:S01]  /*ccb0*/  LDL.LU R163, [R1+0x94] ;  /* 0x0000940001a37983 */ /* 0x000f620000300800 */
[-C--:B------:R-:W-:Y:S02]  /*ccc0*/  LEA.HI.X.SX32 R229, R229, R13.reuse, 0x1, P5 ;  /* 0x0000000de5e57211 */ /* 0x080fe400028f0eff */
[----:B------:R-:W-:Y:S01]  /*ccd0*/  LEA.HI.X.SX32 R227, R238, R13, 0x1, P6 ;  /* 0x0000000deee37211 */ /* 0x000fe200030f0eff */
[----:B------:R-:W5:Y:S04]  /*cce0*/  LDL.LU R161, [R1+0x44] ;  /* 0x0000440001a17983 */ /* 0x000f680000300800 */
[----:B------:R-:W5:Y:S04]  /*ccf0*/  LDL.LU R145, [R1+0x98] ;  /* 0x0000980001917983 */ /* 0x000f680000300800 */
[----:B------:R-:W5:Y:S04]  /*cd00*/  LDL.LU R134, [R1+0x9c] ;  /* 0x00009c0001867983 */ /* 0x000f680000300800 */
[----:B------:R-:W5:Y:S04]  /*cd10*/  LDL.LU R143, [R1+0xa0] ;  /* 0x0000a000018f7983 */ /* 0x000f680000300800 */
[----:B------:R-:W5:Y:S04]  /*cd20*/  LDL R149, [R1+0x54] ;  /* 0x0000540001957983 */ /* 0x000f680000100800 */
[----:B------:R-:W5:Y:S04]  /*cd30*/  LDL.LU R159, [R1+0xa4] ;  /* 0x0000a400019f7983 */ /* 0x000f680000300800 */
[----:B------:R-:W5:Y:S04]  /*cd40*/  LDL.LU R158, [R1+0xac] ;  /* 0x0000ac00019e7983 */ /* 0x000f680000300800 */
[----:B------:R-:W5:Y:S01]  /*cd50*/  LDL.LU R150, [R1+0xb0] ;  /* 0x0000b00001967983 */ /* 0x000f620000300800 */
[----:B------:R-:W-:-:S03]  /*cd60*/  SHF.R.S32.HI R10, RZ, 0x1f, R7 ;  /* 0x0000001fff0a7819 */ /* 0x000fc60000011407 */
[----:B------:R-:W5:Y:S04]  /*cd70*/  LDL.LU R151, [R1+0xb4] ;  /* 0x0000b40001977983 */ /* 0x000f680000300800 */
[----:B------:R-:W5:Y:S04]  /*cd80*/  LDL.LU R126, [R1+0xb8] ;  /* 0x0000b800017e7983 */ /* 0x000f680000300800 */
[----:B------:R-:W5:Y:S04]  /*cd90*/  LDL.LU R127, [R1+0xbc] ;  /* 0x0000bc00017f7983 */ /* 0x000f680000300800 */
[----:B------:R-:W5:Y:S04]  /*cda0*/  LDL.LU R140, [R1+0xc0] ;  /* 0x0000c000018c7983 */ /* 0x000f680000300800 */
[----:B------:R-:W5:Y:S04]  /*cdb0*/  LDL.LU R141, [R1+0x74] ;  /* 0x00007400018d7983 */ /* 0x000f680000300800 */
[----:B------:R-:W5:Y:S04]  /*cdc0*/  LDL.LU R144, [R1+0xc4] ;  /* 0x0000c40001907983 */ /* 0x000f680000300800 */
[----:B------:R-:W5:Y:S01]  /*cdd0*/  LDL.LU R135, [R1+0xcc] ;  /* 0x0000cc0001877983 */ /* 0x000f620000300800 */
[----:B--2---:R-:W-:-:S02]  /*cde0*/  IADD3 R224, P1, R208, R216, RZ ;  /* 0x000000d8d0e07210 */ /* 0x004fc40007f3e0ff */
[----:B---3--:R-:W-:Y:S02]  /*cdf0*/  IADD3 R222, P3, R208, R223, RZ ;  /* 0x000000dfd0de7210 */ /* 0x008fe40007f7e0ff */
[----:B------:R-:W-:Y:S02]  /*ce00*/  LEA.HI.X.SX32 R225, R216, R13, 0x1, P1 ;  /* 0x0000000dd8e17211 */ /* 0x000fe400008f0eff */
[C---:B----4-:R-:W-:Y:S02]  /*ce10*/  IADD3 R220, P5, R208.reuse, R221, RZ ;  /* 0x000000ddd0dc7210 */ /* 0x050fe40007fbe0ff */
[C---:B-----5:R-:W-:Y:S02]  /*ce20*/  IADD3 R218, P6, R208.reuse, R219, RZ ;  /* 0x000000dbd0da7210 */ /* 0x060fe40007fde0ff */
[----:B------:R-:W-:Y:S02]  /*ce30*/  IADD3 R216, P1, R208, R217, RZ ;  /* 0x000000d9d0d87210 */ /* 0x000fe40007f3e0ff */
[----:B------:R-:W-:-:S02]  /*ce40*/  LEA.HI.X.SX32 R223, R223, R13, 0x1, P3 ;  /* 0x0000000ddfdf7211 */ /* 0x000fc400018f0eff */
[-C--:B------:R-:W-:Y:S02]  /*ce50*/  LEA.HI.X.SX32 R221, R221, R13.reuse, 0x1, P5 ;  /* 0x0000000ddddd7211 */ /* 0x080fe400028f0eff */
[----:B------:R-:W-:Y:S02]  /*ce60*/  LEA.HI.X.SX32 R219, R219, R13, 0x1, P6 ;  /* 0x0000000ddbdb7211 */ /* 0x000fe400030f0eff */
[C---:B------:R-:W-:Y:S02]  /*ce70*/  IADD3 R214, P3, R208.reuse, R215, RZ ;  /* 0x000000d7d0d67210 */ /* 0x040fe40007f7e0ff */
[C---:B------:R-:W-:Y:S02]  /*ce80*/  IADD3 R212, P5, R208.reuse, R213, RZ ;  /* 0x000000d5d0d47210 */ /* 0x040fe40007fbe0ff */
[----:B------:R-:W-:Y:S02]  /*ce90*/  IADD3 R210, P6, R208, R211, RZ ;  /* 0x000000d3d0d27210 */ /* 0x000fe40007fde0ff */
[----:B------:R-:W-:-:S02]  /*cea0*/  LEA.HI.X.SX32 R217, R217, R13, 0x1, P1 ;  /* 0x0000000dd9d97211 */ /* 0x000fc400008f0eff */
[----:B------:R-:W-:Y:S02]  /*ceb0*/  IADD3 R208, P1, R208, R207, RZ ;  /* 0x000000cfd0d07210 */ /* 0x000fe40007f3e0ff */
[-C--:B------:R-:W-:Y:S02]  /*cec0*/  LEA.HI.X.SX32 R215, R215, R13.reuse, 0x1, P3 ;  /* 0x0000000dd7d77211 */ /* 0x080fe400018f0eff */
[----:B------:R-:W-:Y:S02]  /*ced0*/  IADD3 R153, P3, R7, R152, RZ ;  /* 0x0000009807997210 */ /* 0x000fe40007f7e0ff */
[-C--:B------:R-:W-:Y:S01]  /*cee0*/  LEA.HI.X.SX32 R209, R207, R13.reuse, 0x1, P1 ;  /* 0x0000000dcfd17211 */ /* 0x080fe200008f0eff */
[C---:B------:R-:W-:Y:S01]  /*cef0*/  IMAD R207, R152.reuse, 0x3f, RZ ;  /* 0x0000003f98cf7824 */ /* 0x040fe200078e02ff */
[----:B------:R-:W-:Y:S02]  /*cf00*/  LEA.HI.X.SX32 R152, R152, R10, 0x1, P3 ;  /* 0x0000000a98987211 */ /* 0x000fe400018f0eff */
[----:B------:R-:W-:-:S02]  /*cf10*/  LEA.HI.X.SX32 R213, R213, R13, 0x1, P5 ;  /* 0x0000000dd5d57211 */ /* 0x000fc400028f0eff */
[C---:B------:R-:W-:Y:S02]  /*cf20*/  IADD3 R204, P3, R7.reuse, R205, RZ ;  /* 0x000000cd07cc7210 */ /* 0x040fe40007f7e0ff */
[C---:B------:R-:W-:Y:S02]  /*cf30*/  IADD3 R206, P5, R7.reuse, R207, RZ ;  /* 0x000000cf07ce7210 */ /* 0x040fe40007fbe0ff */
[----:B------:R-:W-:Y:S02]  /*cf40*/  IADD3 R202, P1, R7, R203, RZ ;  /* 0x000000cb07ca7210 */ /* 0x000fe40007f3e0ff */
[----:B------:R-:W-:Y:S02]  /*cf50*/  LEA.HI.X.SX32 R211, R211, R13, 0x1, P6 ;  /* 0x0000000dd3d37211 */ /* 0x000fe400030f0eff */
[-C--:B------:R-:W-:Y:S02]  /*cf60*/  LEA.HI.X.SX32 R205, R205, R10.reuse, 0x1, P3 ;  /* 0x0000000acdcd7211 */ /* 0x080fe400018f0eff */
[----:B------:R-:W-:-:S02]  /*cf70*/  LEA.HI.X.SX32 R207, R207, R10, 0x1, P5 ;  /* 0x0000000acfcf7211 */ /* 0x000fc400028f0eff */
[C---:B------:R-:W-:Y:S02]  /*cf80*/  IADD3 R200, P6, R7.reuse, R201, RZ ;  /* 0x000000c907c87210 */ /* 0x040fe40007fde0ff */
[----:B------:R-:W-:Y:S02]  /*cf90*/  IADD3 R198, P3, R7, R199, RZ ;  /* 0x000000c707c67210 */ /* 0x000fe40007f7e0ff */
[----:B------:R-:W-:Y:S02]  /*cfa0*/  LEA.HI.X.SX32 R203, R203, R10, 0x1, P1 ;  /* 0x0000000acbcb7211 */ /* 0x000fe400008f0eff */
[C---:B------:R-:W-:Y:S02]  /*cfb0*/  IADD3 R196, P5, R7.reuse, R197, RZ ;  /* 0x000000c507c47210 */ /* 0x040fe40007fbe0ff */
[----:B------:R-:W-:Y:S02]  /*cfc0*/  IADD3 R194, P1, R7, R188, RZ ;  /* 0x000000bc07c27210 */ /* 0x000fe40007f3e0ff */
[----:B------:R-:W-:-:S02]  /*cfd0*/  LEA.HI.X.SX32 R201, R201, R10, 0x1, P6 ;  /* 0x0000000ac9c97211 */ /* 0x000fc400030f0eff */
[-C--:B------:R-:W-:Y:S02]  /*cfe0*/  LEA.HI.X.SX32 R199, R199, R10.reuse, 0x1, P3 ;  /* 0x0000000ac7c77211 */ /* 0x080fe400018f0eff */
[----:B------:R-:W-:Y:S02]  /*cff0*/  IADD3 R192, P6, R7, R193, RZ ;  /* 0x000000c107c07210 */ /* 0x000fe40007fde0ff */
[----:B------:R-:W-:Y:S02]  /*d000*/  LEA.HI.X.SX32 R197, R197, R10, 0x1, P5 ;  /* 0x0000000ac5c57211 */ /* 0x000fe400028f0eff */
[C---:B------:R-:W-:Y:S02]  /*d010*/  IADD3 R190, P3, R7.reuse, R184, RZ ;  /* 0x000000b807be7210 */ /* 0x040fe40007f7e0ff */
[----:B------:R-:W-:Y:S02]  /*d020*/  LEA.HI.X.SX32 R195, R188, R10, 0x1, P1 ;  /* 0x0000000abcc37211 */ /* 0x000fe400008f0eff */
[----:B------:R-:W-:-:S02]  /*d030*/  IADD3 R188, P5, R7, R189, RZ ;  /* 0x000000bd07bc7210 */ /* 0x000fc40007fbe0ff */
[-C--:B------:R-:W-:Y:S02]  /*d040*/  LEA.HI.X.SX32 R193, R193, R10.reuse, 0x1, P6 ;  /* 0x0000000ac1c17211 */ /* 0x080fe400030f0eff */
[C---:B------:R-:W-:Y:S02]  /*d050*/  IADD3 R186, P1, R7.reuse, R185, RZ ;  /* 0x000000b907ba7210 */ /* 0x040fe40007f3e0ff */
[----:B------:R-:W-:Y:S02]  /*d060*/  LEA.HI.X.SX32 R191, R184, R10, 0x1, P3 ;  /* 0x0000000ab8bf7211 */ /* 0x000fe400018f0eff */
[----:B------:R-:W-:Y:S02]  /*d070*/  IADD3 R184, P6, R7, R178, RZ ;  /* 0x000000b207b87210 */ /* 0x000fe40007fde0ff */
[----:B------:R-:W-:Y:S02]  /*d080*/  LEA.HI.X.SX32 R189, R189, R10, 0x1, P5 ;  /* 0x0000000abdbd7211 */ /* 0x000fe400028f0eff */
[----:B------:R-:W-:-:S02]  /*d090*/  IADD3 R182, P3, R7, R183, RZ ;  /* 0x000000b707b67210 */ /* 0x000fc40007f7e0ff */
[----:B------:R-:W-:Y:S02]  /*d0a0*/  IADD3 R180, P5, R7, R174, RZ ;  /* 0x000000ae07b47210 */ /* 0x000fe40007fbe0ff */
[-C--:B------:R-:W-:Y:S02]  /*d0b0*/  LEA.HI.X.SX32 R187, R185, R10.reuse, 0x1, P1 ;  /* 0x0000000ab9bb7211 */ /* 0x080fe400008f0eff */
[-C--:B------:R-:W-:Y:S02]  /*d0c0*/  LEA.HI.X.SX32 R185, R178, R10.reuse, 0x1, P6 ;  /* 0x0000000ab2b97211 */ /* 0x080fe400030f0eff */
[-C--:B------:R-:W-:Y:S02]  /*d0d0*/  LEA.HI.X.SX32 R183, R183, R10.reuse, 0x1, P3 ;  /* 0x0000000ab7b77211 */ /* 0x080fe400018f0eff */
[----:B------:R-:W-:Y:S02]  /*d0e0*/  IADD3 R176, P6, R7, R177, RZ ;  /* 0x000000b107b07210 */ /* 0x000fe40007fde0ff */
[----:B------:R-:W-:-:S02]  /*d0f0*/  LEA.HI.X.SX32 R181, R174, R10, 0x1, P5 ;  /* 0x0000000aaeb57211 */ /* 0x000fc400028f0eff */
[C---:B------:R-:W-:Y:S02]  /*d100*/  IADD3 R174, P3, R7.reuse, R175, RZ ;  /* 0x000000af07ae7210 */ /* 0x040fe40007f7e0ff */
[----:B------:R-:W-:Y:S02]  /*d110*/  IADD3 R172, P5, R7, R173, RZ ;  /* 0x000000ad07ac7210 */ /* 0x000fe40007fbe0ff */
[-C--:B------:R-:W-:Y:S02]  /*d120*/  LEA.HI.X.SX32 R177, R177, R10.reuse, 0x1, P6 ;  /* 0x0000000ab1b17211 */ /* 0x080fe400030f0eff */
[----:B------:R-:W-:Y:S02]  /*d130*/  LEA.HI.X.SX32 R175, R175, R10, 0x1, P3 ;  /* 0x0000000aafaf7211 */ /* 0x000fe400018f0eff */
[C---:B------:R-:W-:Y:S02]  /*d140*/  IADD3 R168, P6, R7.reuse, R167, RZ ;  /* 0x000000a707a87210 */ /* 0x040fe40007fde0ff */
[----:B------:R-:W-:-:S02]  /*d150*/  IADD3 R178, P1, R7, R179, RZ ;  /* 0x000000b307b27210 */ /* 0x000fc40007f3e0ff */
[----:B------:R-:W-:Y:S02]  /*d160*/  LEA.HI.X.SX32 R173, R173, R10, 0x1, P5 ;  /* 0x0000000aadad7211 */ /* 0x000fe400028f0eff */
[C---:B------:R-:W-:Y:S02]  /*d170*/  IADD3 R166, P3, R7.reuse, R160, RZ ;  /* 0x000000a007a67210 */ /* 0x040fe40007f7e0ff */
[----:B------:R-:W-:Y:S02]  /*d180*/  IADD3 R164, P5, R7, R165, RZ ;  /* 0x000000a507a47210 */ /* 0x000fe40007fbe0ff */
[-C--:B------:R-:W-:Y:S02]  /*d190*/  LEA.HI.X.SX32 R169, R167, R10.reuse, 0x1, P6 ;  /* 0x0000000aa7a97211 */ /* 0x080fe400030f0eff */
[-C--:B------:R-:W-:Y:S02]  /*d1a0*/  LEA.HI.X.SX32 R179, R179, R10.reuse, 0x1, P1 ;  /* 0x0000000ab3b37211 */ /* 0x080fe400008f0eff */
[----:B------:R-:W-:-:S02]  /*d1b0*/  LEA.HI.X.SX32 R167, R160, R10, 0x1, P3 ;  /* 0x0000000aa0a77211 */ /* 0x000fc400018f0eff */
[----:B------:R-:W-:Y:S02]  /*d1c0*/  IADD3 R170, P1, R7, R171, RZ ;  /* 0x000000ab07aa7210 */ /* 0x000fe40007f3e0ff */
[----:B------:R-:W-:Y:S02]  /*d1d0*/  LEA.HI.X.SX32 R165, R165, R10, 0x1, P5 ;  /* 0x0000000aa5a57211 */ /* 0x000fe400028f0eff */
[C---:B------:R-:W-:Y:S02]  /*d1e0*/  IADD3 R13, P3, R7.reuse, R145, RZ ;  /* 0x00000091070d7210 */ /* 0x040fe40007f7e0ff */
[C---:B------:R-:W-:Y:S02]  /*d1f0*/  IADD3 R160, P6, R7.reuse, R161, RZ ;  /* 0x000000a107a07210 */ /* 0x040fe40007fde0ff */
[----:B------:R-:W-:Y:S02]  /*d200*/  IADD3 R15, P5, R7, R134, RZ ;  /* 0x00000086070f7210 */ /* 0x000fe40007fbe0ff */
[----:B------:R-:W-:-:S02]  /*d210*/  LEA.HI.X.SX32 R171, R171, R10, 0x1, P1 ;  /* 0x0000000aabab7211 */ /* 0x000fc400008f0eff */
[-C--:B------:R-:W-:Y:S02]  /*d220*/  LEA.HI.X.SX32 R156, R145, R10.reuse, 0x1, P3 ;  /* 0x0000000a919c7211 */ /* 0x080fe400018f0eff */
[----:B------:R-:W-:Y:S01]  /*d230*/  IADD3 R162, P1, R7, R163, RZ ;  /* 0x000000a307a27210 */ /* 0x000fe20007f3e0ff */
[----:B------:R-:W2:Y:S01]  /*d240*/  LDL.LU R145, [R1+0xd0] ;  /* 0x0000d00001917983 */ /* 0x000ea20000300800 */
[-C--:B------:R-:W-:Y:S02]  /*d250*/  LEA.HI.X.SX32 R161, R161, R10.reuse, 0x1, P6 ;  /* 0x0000000aa1a17211 */ /* 0x080fe400030f0eff */
[----:B------:R-:W-:Y:S02]  /*d260*/  LEA.HI.X.SX32 R14, R134, R10, 0x1, P5 ;  /* 0x0000000a860e7211 */ /* 0x000fe400028f0eff */
[C---:B------:R-:W-:Y:S01]  /*d270*/  IADD3 R19, P6, R7.reuse, R149, RZ ;  /* 0x0000009507137210 */ /* 0x040fe20007fde0ff */
[----:B------:R-:W3:Y:S01]  /*d280*/  LDL.LU R134, [R1+0x80] ;  /* 0x0000800001867983 */ /* 0x000ee20000300800 */
[----:B------:R-:W-:-:S02]  /*d290*/  IADD3 R21, P3, R7, R159, RZ ;  /* 0x0000009f07157210 */ /* 0x000fc40007f7e0ff */
[----:B------:R-:W-:Y:S02]  /*d2a0*/  IADD3 R23, P5, R7, R158, RZ ;  /* 0x0000009e07177210 */ /* 0x000fe40007fbe0ff */
[-C--:B------:R-:W-:Y:S02]  /*d2b0*/  LEA.HI.X.SX32 R163, R163, R10.reuse, 0x1, P1 ;  /* 0x0000000aa3a37211 */ /* 0x080fe400008f0eff */
[----:B------:R-:W-:Y:S02]  /*d2c0*/  IADD3 R17, P1, R7, R143, RZ ;  /* 0x0000008f07117210 */ /* 0x000fe40007f3e0ff */
[-C--:B------:R-:W-:Y:S02]  /*d2d0*/  LEA.HI.X.SX32 R18, R149, R10.reuse, 0x1, P6 ;  /* 0x0000000a95127211 */ /* 0x080fe400030f0eff */
[----:B------:R-:W4:Y:S01]  /*d2e0*/  LDL.LU R149, [R1+0xd4] ;  /* 0x0000d40001957983 */ /* 0x000f220000300800 */
[-C--:B------:R-:W-:Y:S02]  /*d2f0*/  LEA.HI.X.SX32 R20, R159, R10.reuse, 0x1, P3 ;  /* 0x0000000a9f147211 */ /* 0x080fe400018f0eff */
[-C--:B------:R-:W-:Y:S01]  /*d300*/  LEA.HI.X.SX32 R22, R158, R10.reuse, 0x1, P5 ;  /* 0x0000000a9e167211 */ /* 0x080fe200028f0eff */
[----:B------:R-:W5:Y:S01]  /*d310*/  LDL.LU R159, [R1+0xd8] ;  /* 0x0000d800019f7983 */ /* 0x000f620000300800 */
[----:B------:R-:W-:-:S03]  /*d320*/  LEA.HI.X.SX32 R16, R143, R10, 0x1, P1 ;  /* 0x0000000a8f107211 */ /* 0x000fc600008f0eff */
[----:B------:R-:W5:Y:S01]  /*d330*/  LDL.LU R158, [R1+0xdc] ;  /* 0x0000dc00019e7983 */ /* 0x000f620000300800 */
[----:B------:R-:W-:-:S03]  /*d340*/  IADD3 R89, P1, R7, R150, RZ ;  /* 0x0000009607597210 */ /* 0x000fc60007f3e0ff */
[----:B------:R-:W5:Y:S01]  /*d350*/  LDL.LU R147, [R1+0x90] ;  /* 0x0000900001937983 */ /* 0x000f620000300800 */
[----:B------:R-:W-:-:S03]  /*d360*/  LEA.HI.X.SX32 R88, R150, R10, 0x1, P1 ;  /* 0x0000000a96587211 */ /* 0x000fc600008f0eff */
[----:B------:R-:W5:Y:S01]  /*d370*/  LDL.LU R150, [R1+0xe0] ;  /* 0x0000e00001967983 */ /* 0x000f620000300800 */
[C---:B------:R-:W-:Y:S02]  /*d380*/  IADD3 R91, P3, R7.reuse, R151, RZ ;  /* 0x00000097075b7210 */ /* 0x040fe40007f7e0ff */
[----:B------:R-:W-:Y:S01]  /*d390*/  IADD3 R95, P1, R7, R127, RZ ;  /* 0x0000007f075f7210 */ /* 0x000fe20007f3e0ff */
[----:B------:R-:W5:Y:S01]  /*d3a0*/  LDL.LU R142, [R1+0xe4] ;  /* 0x0000e400018e7983 */ /* 0x000f620000300800 */
[----:B------:R-:W-:Y:S02]  /*d3b0*/  LEA.HI.X.SX32 R90, R151, R10, 0x1, P3 ;  /* 0x0000000a975a7211 */ /* 0x000fe400018f0eff */
[C---:B------:R-:W-:Y:S02]  /*d3c0*/  IADD3 R97, P3, R7.reuse, R140, RZ ;  /* 0x0000008c07617210 */ /* 0x040fe40007f7e0ff */
[----:B------:R-:W-:Y:S02]  /*d3d0*/  IADD3 R93, P5, R7, R126, RZ ;  /* 0x0000007e075d7210 */ /* 0x000fe40007fbe0ff */
[----:B------:R-:W-:-:S02]  /*d3e0*/  LEA.HI.X.SX32 R94, R127, R10, 0x1, P1 ;  /* 0x0000000a7f5e7211 */ /* 0x000fc400008f0eff */
[----:B------:R-:W5:Y:S01]  /*d3f0*/  LDL.LU R127, [R1+0xe8] ;  /* 0x0000e800017f7983 */ /* 0x000f620000300800 */
[-C--:B------:R-:W-:Y:S02]  /*d400*/  LEA.HI.X.SX32 R96, R140, R10.reuse, 0x1, P3 ;  /* 0x0000000a8c607211 */ /* 0x080fe400018f0eff */
[----:B------:R-:W-:Y:S01]  /*d410*/  LEA.HI.X.SX32 R92, R126, R10, 0x1, P5 ;  /* 0x0000000a7e5c7211 */ /* 0x000fe200028f0eff */
[----:B------:R-:W5:Y:S01]  /*d420*/  LDL.LU R143, [R1+0xec] ;  /* 0x0000ec00018f7983 */ /* 0x000f620000300800 */
[C---:B------:R-:W-:Y:S02]  /*d430*/  IADD3 R101, P1, R7.reuse, R144, RZ ;  /* 0x0000009007657210 */ /* 0x040fe40007f3e0ff */
[C---:B------:R-:W-:Y:S01]  /*d440*/  IADD3 R103, P3, R7.reuse, R135, RZ ;  /* 0x0000008707677210 */ /* 0x040fe20007f7e0ff */
[----:B------:R-:W5:Y:S01]  /*d450*/  LDL.LU R151, [R1+0xf0] ;  /* 0x0000f00001977983 */ /* 0x000f620000300800 */
[----:B------:R-:W-:-:S03]  /*d460*/  IADD3 R99, P5, R7, R141, RZ ;  /* 0x0000008d07637210 */ /* 0x000fc60007fbe0ff */
[----:B------:R-:W5:Y:S01]  /*d470*/  LDL.LU R126, [R1+0xf4] ;  /* 0x0000f400017e7983 */ /* 0x000f620000300800 */
[-C--:B------:R-:W-:Y:S02]  /*d480*/  LEA.HI.X.SX32 R100, R144, R10.reuse, 0x1, P1 ;  /* 0x0000000a90647211 */ /* 0x080fe400008f0eff */
[-C--:B------:R-:W-:Y:S02]  /*d490*/  LEA.HI.X.SX32 R102, R135, R10.reuse, 0x1, P3 ;  /* 0x0000000a87667211 */ /* 0x080fe400018f0eff */
[----:B------:R-:W-:Y:S01]  /*d4a0*/  LEA.HI.X.SX32 R98, R141, R10, 0x1, P5 ;  /* 0x0000000a8d627211 */ /* 0x000fe200028f0eff */
[----:B------:R-:W5:Y:S04]  /*d4b0*/  LDL.LU R135, [R1+0xf8] ;  /* 0x0000f80001877983 */ /* 0x000f680000300800 */
[----:B------:R-:W5:Y:S04]  /*d4c0*/  LDL.LU R140, [R1+0xa8] ;  /* 0x0000a800018c7983 */ /* 0x000f680000300800 */
[----:B------:R-:W5:Y:S01]  /*d4d0*/  LDL.LU R141, [R1+0xfc] ;  /* 0x0000fc00018d7983 */ /* 0x000f620000300800 */
[----:B------:R-:W-:-:S02]  /*d4e0*/  SHF.L.U64.HI R238, R54, 0x2, R55 ;  /* 0x0000000236ee7819 */ /* 0x000fc40000010237 */
[C---:B--2---:R-:W-:Y:S02]  /*d4f0*/  IADD3 R105, P5, R7.reuse, R145, RZ ;  /* 0x0000009107697210 */ /* 0x044fe40007fbe0ff */
[----:B---3--:R-:W-:Y:S02]  /*d500*/  IADD3 R107, P1, R7, R134, RZ ;  /* 0x00000086076b7210 */ /* 0x008fe40007f3e0ff */
[-C--:B------:R-:W-:Y:S02]  /*d510*/  LEA.HI.X.SX32 R104, R145, R10.reuse, 0x1, P5 ;  /* 0x0000000a91687211 */ /* 0x080fe400028f0eff */
[----:B------:R-:W-:Y:S02]  /*d520*/  LEA.HI.X.SX32 R106, R134, R10, 0x1, P1 ;  /* 0x0000000a866a7211 */ /* 0x000fe400008f0eff */
[----:B------:R-:W2:Y:S04]  /*d530*/  LDL.LU R134, [R1+0x100] ;  /* 0x0001000001867983 */ /* 0x000ea80000300800 */
[----:B------:R-:W3:Y:S01]  /*d540*/  LDL.LU R144, [R1+0x104] ;  /* 0x0001040001907983 */ /* 0x000ee20000300800 */
[----:B----4-:R-:W-:-:S03]  /*d550*/  IADD3 R109, P3, R7, R149, RZ ;  /* 0x00000095076d7210 */ /* 0x010fc60007f7e0ff */
[----:B------:R-:W4:Y:S01]  /*d560*/  LDL.LU R145, [R1+0x108] ;  /* 0x0001080001917983 */ /* 0x000f220000300800 */
[----:B-----5:R-:W-:Y:S02]  /*d570*/  IADD3 R111, P5, R7, R159, RZ ;  /* 0x0000009f076f7210 */ /* 0x020fe40007fbe0ff */
[----:B------:R-:W-:Y:S02]  /*d580*/  LEA.HI.X.SX32 R108, R149, R10, 0x1, P3 ;  /* 0x0000000a956c7211 */ /* 0x000fe400018f0eff */
[----:B------:R-:W-:Y:S01]  /*d590*/  IADD3 R113, P1, R7, R158, RZ ;  /* 0x0000009e07717210 */ /* 0x000fe20007f3e0ff */
[----:B------:R-:W5:Y:S01]  /*d5a0*/  LDL.LU R149, [R1+0x10c] ;  /* 0x00010c0001957983 */ /* 0x000f620000300800 */
[-C--:B------:R-:W-:Y:S02]  /*d5b0*/  LEA.HI.X.SX32 R110, R159, R10.reuse, 0x1, P5 ;  /* 0x0000000a9f6e7211 */ /* 0x080fe400028f0eff */
[----:B------:R-:W-:Y:S01]  /*d5c0*/  LEA.HI.X.SX32 R112, R158, R10, 0x1, P1 ;  /* 0x0000000a9e707211 */ /* 0x000fe200008f0eff */
[----:B------:R-:W5:Y:S04]  /*d5d0*/  LDL.LU R159, [R1+0x110] ;  /* 0x00011000019f7983 */ /* 0x000f680000300800 */
[----:B------:R-:W5:Y:S01]  /*d5e0*/  LDL.LU R158, [R1+0x114] ;  /* 0x00011400019e7983 */ /* 0x000f620000300800 */
[----:B------:R-:W-:-:S03]  /*d5f0*/  IADD3 R117, P5, R7, R150, RZ ;  /* 0x0000009607757210 */ /* 0x000fc60007fbe0ff */
[----:B------:R-:W5:Y:S01]  /*d600*/  LDL.LU R146, [R1+0xc8] ;  /* 0x0000c80001927983 */ /* 0x000f620000300800 */
[----:B------:R-:W-:-:S03]  /*d610*/  LEA.HI.X.SX32 R116, R150, R10, 0x1, P5 ;  /* 0x0000000a96747211 */ /* 0x000fc600028f0eff */
[----:B------:R-:W5:Y:S04]  /*d620*/  LDL.LU R148, [R1+0x118] ;  /* 0x0001180001947983 */ /* 0x000f680000300800 */
[----:B------:R-:W5:Y:S04]  /*d630*/  LDL.LU R150, [R1+0x11c] ;  /* 0x00011c0001967983 */ /* 0x000f680000300800 */
[----:B------:R1:W-:Y:S02]  /*d640*/  STL [R1+0x4c], R238 ;  /* 0x00004cee01007387 */ /* 0x0003e40000100800 */
[----:B-1----:R-:W-:-:S05]  /*d650*/  IMAD.SHL.U32 R238, R54, 0x4, RZ ;  /* 0x0000000436ee7824 */ /* 0x002fca00078e00ff */
[----:B------:R1:W-:Y:S02]  /*d660*/  STL [R1+0x48], R238 ;  /* 0x000048ee01007387 */ /* 0x0003e40000100800 */
[----:B-1----:R-:W-:-:S05]  /*d670*/  SHF.L.U64.HI R238, R52, 0x2, R53 ;  /* 0x0000000234ee7819 */ /* 0x002fca0000010235 */
        /* <DEDUP_REMOVED lines=18> */
[----:B------:R1:W-:Y:S01]  /*d7a0*/  STL [R1+0x20], R238 ;  /* 0x000020ee01007387 */ /* 0x0003e20000100800 */
[----:B------:R-:W-:Y:S02]  /*d7b0*/  IADD3 R115, P3, R7, R147, RZ ;  /* 0x0000009307737210 */ /* 0x000fe40007f7e0ff */
[----:B-1----:R-:W-:-:S05]  /*d7c0*/  SHF.L.U64.HI R238, R42, 0x2, R43 ;  /* 0x000000022aee7819 */ /* 0x002fca000001022b */
[----:B------:R1:W-:Y:S01]  /*d7d0*/  STL [R1+0x1c], R238 ;  /* 0x00001cee01007387 */ /* 0x0003e20000100800 */
[----:B------:R-:W-:Y:S01]  /*d7e0*/  LEA.HI.X.SX32 R114, R147, R10, 0x1, P3 ;  /* 0x0000000a93727211 */ /* 0x000fe200018f0eff */
[----:B-1----:R-:W-:Y:S01]  /*d7f0*/  IMAD.SHL.U32 R238, R42, 0x4, RZ ;  /* 0x000000042aee7824 */ /* 0x002fe200078e00ff */
[----:B------:R-:W-:-:S04]  /*d800*/  IADD3 R121, P3, R7, R127, RZ ;  /* 0x0000007f07797210 */ /* 0x000fc80007f7e0ff */
[----:B------:R1:W-:Y:S01]  /*d810*/  STL [R1+0x18], R238 ;  /* 0x000018ee01007387 */ /* 0x0003e20000100800 */
[----:B------:R-:W-:Y:S02]  /*d820*/  IADD3 R119, P1, R7, R142, RZ ;  /* 0x0000008e07777210 */ /* 0x000fe40007f3e0ff */
[-C--:B------:R-:W-:Y:S02]  /*d830*/  LEA.HI.X.SX32 R120, R127, R10.reuse, 0x1, P3 ;  /* 0x0000000a7f787211 */ /* 0x080fe400018f0eff */
[----:B-1----:R-:W-:Y:S02]  /*d840*/  SHF.L.U64.HI R238, R40, 0x2, R41 ;  /* 0x0000000228ee7819 */ /* 0x002fe40000010229 */
[----:B------:R-:W-:-:S03]  /*d850*/  LEA.HI.X.SX32 R118, R142, R10, 0x1, P1 ;  /* 0x0000000a8e767211 */ /* 0x000fc600008f0eff */
[----:B------:R1:W-:Y:S01]  /*d860*/  STL [R1+0x14], R238 ;  /* 0x000014ee01007387 */ /* 0x0003e20000100800 */
[C---:B------:R-:W-:Y:S02]  /*d870*/  IADD3 R127, P3, R7.reuse, R126, RZ ;  /* 0x0000007e077f7210 */ /* 0x040fe40007f7e0ff */
[C---:B------:R-:W-:Y:S02]  /*d880*/  IADD3 R125, P1, R7.reuse, R151, RZ ;  /* 0x00000097077d7210 */ /* 0x040fe40007f3e0ff */
[----:B------:R-:W-:Y:S01]  /*d890*/  IADD3 R123, P5, R7, R143, RZ ;  /* 0x0000008f077b7210 */ /* 0x000fe20007fbe0ff */
[----:B-1----:R-:W-:Y:S01]  /*d8a0*/  IMAD.SHL.U32 R238, R40, 0x4, RZ ;  /* 0x0000000428ee7824 */ /* 0x002fe200078e00ff */
[-C--:B------:R-:W-:Y:S02]  /*d8b0*/  LEA.HI.X.SX32 R126, R126, R10.reuse, 0x1, P3 ;  /* 0x0000000a7e7e7211 */ /* 0x080fe400018f0eff */
[----:B------:R-:W-:Y:S02]  /*d8c0*/  LEA.HI.X.SX32 R124, R151, R10, 0x1, P1 ;  /* 0x0000000a977c7211 */ /* 0x000fe400008f0eff */
[----:B------:R1:W-:Y:S01]  /*d8d0*/  STL [R1+0x10], R238 ;  /* 0x000010ee01007387 */ /* 0x0003e20000100800 */
[----:B------:R-:W-:-:S02]  /*d8e0*/  IADD3 R133, P3, R7, R141, RZ ;  /* 0x0000008d07857210 */ /* 0x000fc40007f7e0ff */
[----:B------:R-:W-:Y:S02]  /*d8f0*/  LEA.HI.X.SX32 R122, R143, R10, 0x1, P5 ;  /* 0x0000000a8f7a7211 */ /* 0x000fe400028f0eff */
[C---:B------:R-:W-:Y:S02]  /*d900*/  IADD3 R131, P1, R7.reuse, R140, RZ ;  /* 0x0000008c07837210 */ /* 0x040fe40007f3e0ff */
[----:B------:R-:W-:Y:S02]  /*d910*/  IADD3 R129, P5, R7, R135, RZ ;  /* 0x0000008707817210 */ /* 0x000fe40007fbe0ff */
[----:B-1----:R-:W-:Y:S02]  /*d920*/  SHF.L.U64.HI R238, R38, 0x2, R39 ;  /* 0x0000000226ee7819 */ /* 0x002fe40000010227 */
[-C--:B------:R-:W-:Y:S02]  /*d930*/  LEA.HI.X.SX32 R132, R141, R10.reuse, 0x1, P3 ;  /* 0x0000000a8d847211 */ /* 0x080fe400018f0eff */
[-C--:B------:R-:W-:Y:S01]  /*d940*/  LEA.HI.X.SX32 R130, R140, R10.reuse, 0x1, P1 ;  /* 0x0000000a8c827211 */ /* 0x080fe200008f0eff */
[----:B------:R1:W-:Y:S01]  /*d950*/  STL [R1+0xc], R238 ;  /* 0x00000cee01007387 */ /* 0x0003e20000100800 */
[----:B------:R-:W-:-:S02]  /*d960*/  LEA.HI.X.SX32 R128, R135, R10, 0x1, P5 ;  /* 0x0000000a87807211 */ /* 0x000fc400028f0eff */
[----:B------:R-:W-:Y:S01]  /*d970*/  SHF.R.S32.HI R11, RZ, 0x1f, R154 ;  /* 0x0000001fff0b7819 */ /* 0x000fe2000001149a */
[----:B-1----:R-:W-:-:S05]  /*d980*/  IMAD.SHL.U32 R238, R38, 0x4, RZ ;  /* 0x0000000426ee7824 */ /* 0x002fca00078e00ff */
[----:B------:R1:W-:Y:S01]  /*d990*/  STL [R1+0x8], R238 ;  /* 0x000008ee01007387 */ /* 0x0003e20000100800 */
[C---:B--2---:R-:W-:Y:S02]  /*d9a0*/  IADD3 R135, P5, R7.reuse, R134, RZ ;  /* 0x0000008607877210 */ /* 0x044fe40007fbe0ff */
[C---:B---3--:R-:W-:Y:S02]  /*d9b0*/  IADD3 R137, P1, R7.reuse, R144, RZ ;  /* 0x0000009007897210 */ /* 0x048fe40007f3e0ff */
[----:B----4-:R-:W-:Y:S02]  /*d9c0*/  IADD3 R139, P3, R7, R145, RZ ;  /* 0x00000091078b7210 */ /* 0x010fe40007f7e0ff */
[-C--:B------:R-:W-:Y:S02]  /*d9d0*/  LEA.HI.X.SX32 R136, R144, R10.reuse, 0x1, P1 ;  /* 0x0000000a90887211 */ /* 0x080fe400008f0eff */
[-C--:B------:R-:W-:Y:S02]  /*d9e0*/  LEA.HI.X.SX32 R138, R145, R10.reuse, 0x1, P3 ;  /* 0x0000000a918a7211 */ /* 0x080fe400018f0eff */
[----:B------:R-:W-:-:S02]  /*d9f0*/  LEA.HI.X.SX32 R134, R134, R10, 0x1, P5 ;  /* 0x0000000a86867211 */ /* 0x000fc400028f0eff */
[C---:B-----5:R-:W-:Y:S02]  /*da00*/  IADD3 R141, P5, R7.reuse, R149, RZ ;  /* 0x00000095078d7210 */ /* 0x060fe40007fbe0ff */
[C---:B------:R-:W-:Y:S02]  /*da10*/  IADD3 R143, P1, R7.reuse, R159, RZ ;  /* 0x0000009f078f7210 */ /* 0x040fe40007f3e0ff */
[----:B-1----:R-:W-:Y:S02]  /*da20*/  SHF.L.U64.HI R238, R36, 0x2, R37 ;  /* 0x0000000224ee7819 */ /* 0x002fe40000010225 */
[----:B------:R-:W-:Y:S02]  /*da30*/  IADD3 R145, P3, R7, R158, RZ ;  /* 0x0000009e07917210 */ /* 0x000fe40007f7e0ff */
[-C--:B------:R-:W-:Y:S02]  /*da40*/  LEA.HI.X.SX32 R142, R159, R10.reuse, 0x1, P1 ;  /* 0x0000000a9f8e7211 */ /* 0x080fe400008f0eff */
[----:B------:R-:W-:-:S02]  /*da50*/  LEA.HI.X.SX32 R144, R158, R10, 0x1, P3 ;  /* 0x0000000a9e907211 */ /* 0x000fc400018f0eff */
[----:B------:R-:W-:Y:S01]  /*da60*/  SHF.R.S32.HI R158, RZ, 0x1f, R6 ;  /* 0x0000001fff9e7819 */ /* 0x000fe20000011406 */
[----:B------:R1:W-:Y:S01]  /*da70*/  STL [R1+0x4], R238 ;  /* 0x000004ee01007387 */ /* 0x0003e20000100800 */
[----:B------:R-:W-:Y:S02]  /*da80*/  LEA.HI.X.SX32 R140, R149, R10, 0x1, P5 ;  /* 0x0000000a958c7211 */ /* 0x000fe400028f0eff */
[----:B------:R-:W-:Y:S02]  /*da90*/  SHF.R.S32.HI R159, RZ, 0x1f, R5 ;  /* 0x0000001fff9f7819 */ /* 0x000fe40000011405 */
[C---:B------:R-:W-:Y:S02]  /*daa0*/  IADD3 R147, P5, R7.reuse, R146, RZ ;  /* 0x0000009207937210 */ /* 0x040fe40007fbe0ff */
[C---:B------:R-:W-:Y:S02]  /*dab0*/  IADD3 R149, P1, R7.reuse, R148, RZ ;  /* 0x0000009407957210 */ /* 0x040fe40007f3e0ff */
[----:B------:R-:W-:Y:S01]  /*dac0*/  IADD3 R151, P3, R7, R150, RZ ;  /* 0x0000009607977210 */ /* 0x000fe20007f7e0ff */
[----:B-1----:R-:W-:Y:S01]  /*dad0*/  IMAD.SHL.U32 R238, R36, 0x4, RZ ;  /* 0x0000000424ee7824 */ /* 0x002fe200078e00ff */
[----:B------:R-:W-:Y:S01]  /*dae0*/  LEA.HI R154, R11, R154, RZ, 0x6 ;  /* 0x0000009a0b9a7211 */ /* 0x000fe200078f30ff */
[----:B------:R-:W-:Y:S01]  /*daf0*/  IMAD R27, R158, 0x18, RZ ;  /* 0x000000189e1b7824 */ /* 0x000fe200078e02ff */
[-C--:B------:R-:W-:Y:S01]  /*db00*/  LEA.HI.X.SX32 R146, R146, R10.reuse, 0x1, P5 ;  /* 0x0000000a92927211 */ /* 0x080fe200028f0eff */
[----:B------:R-:W-:Y:S01]  /*db10*/  IMAD.WIDE.U32 R8, R6, 0x18, R8 ;  /* 0x0000001806087825 */ /* 0x000fe200078e0008 */
[----:B------:R-:W-:-:S02]  /*db20*/  LEA.HI.X.SX32 R148, R148, R10, 0x1, P1 ;  /* 0x0000000a94947211 */ /* 0x000fc400008f0eff */
[----:B------:R-:W-:Y:S01]  /*db30*/  LEA.HI.X.SX32 R150, R150, R10, 0x1, P3 ;  /* 0x0000000a96967211 */ /* 0x000fe200018f0eff */
[----:B------:R-:W-:Y:S01]  /*db40*/  IMAD R29, R159, 0x18, RZ ;  /* 0x000000189f1d7824 */ /* 0x000fe200078e02ff */
[----:B------:R-:W-:Y:S01]  /*db50*/  SHF.R.S32.HI R154, RZ, 0x6, R154 ;  /* 0x00000006ff9a7819 */ /* 0x000fe2000001149a */
[----:B------:R-:W-:Y:S01]  /*db60*/  IMAD.WIDE.U32 R24, R5, 0x18, R24 ;  /* 0x0000001805187825 */ /* 0x000fe200078e0018 */
[----:B------:R1:W-:Y:S03]  /*db70*/  STL [R1], R238 ;  /* 0x000000ee01007387 */ /* 0x0003e60000100800 */
[----:B------:R-:W-:Y:S01]  /*db80*/  VIADD R155, R155, 0xfffffe80 ;  /* 0xfffffe809b9b7836 */ /* 0x000fe20000000000 */
[----:B------:R-:W-:Y:S01]  /*db90*/  SHF.L.U64.HI R7, R7, 0x2, R10 ;  /* 0x0000000207077819 */ /* 0x000fe2000001020a */
[----:B------:R-:W-:Y:S01]  /*dba0*/  IMAD.IADD R11, R9, 0x1, R27 ;  /* 0x00000001090b7824 */ /* 0x000fe200078e021b */
[----:B------:R-:W-:Y:S01]  /*dbb0*/  SHF.L.U64.HI R252, R251, 0x2, R252 ;  /* 0x00000002fbfc7819 */ /* 0x000fe200000102fc */
[----:B------:R-:W-:Y:S01]  /*dbc0*/  IMAD.MOV.U32 R12, RZ, RZ, R8 ;  /* 0x000000ffff0c7224 */ /* 0x000fe200078e0008 */
[----:B------:R-:W-:Y:S01]  /*dbd0*/  SHF.L.U64.HI R250, R249, 0x2, R250 ;  /* 0x00000002f9fa7819 */ /* 0x000fe200000102fa */
[----:B------:R-:W-:Y:S01]  /*dbe0*/  IMAD.IADD R8, R25, 0x1, R29 ;  /* 0x0000000119087824 */ /* 0x000fe200078e021d */
[----:B-1----:R-:W-:Y:S01]  /*dbf0*/  SHF.L.U64.HI R238, R6, 0x2, R158 ;  /* 0x0000000206ee7819 */ /* 0x002fe2000001029e */
[----:B------:R-:W-:Y:S01]  /*dc00*/  IMAD.MOV.U32 R9, RZ, RZ, R24 ;  /* 0x000000ffff097224 */ /* 0x000fe200078e0018 */
[----:B------:R-:W-:Y:S01]  /*dc10*/  SHF.L.U64.HI R248, R247, 0x2, R248 ;  /* 0x00000002f7f87819 */ /* 0x000fe200000102f8 */
[----:B------:R-:W-:Y:S01]  /*dc20*/  IMAD.MOV.U32 R10, RZ, RZ, R155 ;  /* 0x000000ffff0a7224 */ /* 0x000fe200078e009b */
[----:B------:R-:W-:Y:S01]  /*dc30*/  SHF.L.U64.HI R246, R245, 0x2, R246 ;  /* 0x00000002f5f67819 */ /* 0x000fe200000102f6 */
[----:B------:R-:W-:Y:S01]  /*dc40*/  IMAD.MOV.U32 R155, RZ, RZ, RZ ;  /* 0x000000ffff9b7224 */ /* 0x000fe200078e00ff */
[----:B------:R-:W-:-:S02]  /*dc50*/  SHF.L.U64.HI R244, R243, 0x2, R244 ;  /* 0x00000002f3f47819 */ /* 0x000fc400000102f4 */
[----:B------:R-:W-:Y:S02]  /*dc60*/  CS2R R56, SRZ ;  /* 0x0000000000387805 */ /* 0x000fe4000001ff00 */
[----:B------:R-:W-:Y:S02]  /*dc70*/  SHF.L.U64.HI R242, R241, 0x2, R242 ;  /* 0x00000002f1f27819 */ /* 0x000fe400000102f2 */
[----:B------:R-:W-:Y:S02]  /*dc80*/  CS2R R58, SRZ ;  /* 0x00000000003a7805 */ /* 0x000fe4000001ff00 */
[----:B------:R-:W-:Y:S02]  /*dc90*/  SHF.L.U64.HI R240, R239, 0x2, R240 ;  /* 0x00000002eff07819 */ /* 0x000fe400000102f0 */
[----:B------:R-:W-:Y:S02]  /*dca0*/  CS2R R60, SRZ ;  /* 0x00000000003c7805 */ /* 0x000fe4000001ff00 */
        /* <DEDUP_REMOVED lines=38> */
[----:B------:R-:W-:Y:S01]  /*df10*/  SHF.L.U64.HI R199, R198, 0x2, R199 ;  /* 0x00000002c6c77819 */ /* 0x000fe200000102c7 */
[----:B------:R-:W-:Y:S01]  /*df20*/  IMAD.SHL.U32 R251, R251, 0x4, RZ ;  /* 0x00000004fbfb7824 */ /* 0x000fe200078e00ff */
        /* <DEDUP_REMOVED lines=118> */
[----:B------:R-:W-:Y:S01]  /*e690*/  CS2R R36, SRZ ;  /* 0x0000000000247805 */ /* 0x000fe2000001ff00 */
        /* <DEDUP_REMOVED lines=18> */
[----:B------:R-:W-:-:S02]  /*e7c0*/  IMAD.SHL.U32 R123, R123, 0x4, RZ ;  /* 0x000000047b7b7824 */ /* 0x000fc400078e00ff */
[----:B------:R-:W-:Y:S02]  /*e7d0*/  IMAD.SHL.U32 R125, R125, 0x4, RZ ;  /* 0x000000047d7d7824 */ /* 0x000fe400078e00ff */
[----:B------:R-:W-:Y:S02]  /*e7e0*/  IMAD.SHL.U32 R127, R127, 0x4, RZ ;  /* 0x000000047f7f7824 */ /* 0x000fe400078e00ff */
[----:B------:R-:W-:Y:S02]  /*e7f0*/  IMAD.SHL.U32 R129, R129, 0x4, RZ ;  /* 0x0000000481817824 */ /* 0x000fe400078e00ff */
[----:B------:R-:W-:Y:S02]  /*e800*/  IMAD.SHL.U32 R131, R131, 0x4, RZ ;  /* 0x0000000483837824 */ /* 0x000fe400078e00ff */
[----:B------:R-:W-:Y:S02]  /*e810*/  IMAD.SHL.U32 R133, R133, 0x4, RZ ;  /* 0x0000000485857824 */ /* 0x000fe400078e00ff */
        /* <DEDUP_REMOVED lines=10> */
[----:B------:R-:W-:Y:S01]  /*e8c0*/  VIADD R158, R154, 0xfffffffa ;  /* 0xfffffffa9a9e7836 */ /* 0x000fe20000000000 */
[----:B------:R-:W-:Y:S01]  /*e8d0*/  UMOV UR10, 0x5 ;  /* 0x00000005000a7882 */ /* 0x000fe20000000000 */
[----:B------:R-:W-:-:S05]  /*e8e0*/  UMOV UR9, 0xffffffff ;  /* 0xffffffff00097882 */ /* 0x000fca0000000000 */
.L_x_1:
[----:B------:R-:W-:Y:S01]  /*e8f0*/  UIADD3 UR9, UR9, 0x1, URZ ;  /* 0x0000000109097890 */ /* 0x000fe2000fffe03f */
[----:B------:R-:W-:-:S04]  /*e900*/  DEPBAR.LE SB0, 0xa ;  /* 0x000082800000791a */ /* 0x000fc80000000000 */
[----:B------:R-:W-:Y:S01]  /*e910*/  BAR.SYNC.DEFER_BLOCKING 0x0 ;  /* 0x0000000000007b1d */ /* 0x000fe20000010000 */
[----:B------:R-:W-:Y:S01]  /*e920*/  UISETP.GT.AND UP0, UPT, UR9, 0x6, UPT ;  /* 0x000000060900788c */ /* 0x000fe2000bf04270 */
[----:B------:R-:W-:Y:S01]  /*e930*/  VIADD R158, R154, 0xfffffffa ;  /* 0xfffffffa9a9e7836 */ /* 0x000fe20000000000 */
[----:B------:R-:W-:Y:S01]  /*e940*/  ISETP.GT.AND P3, PT, R10, RZ, PT ;  /* 0x000000ff0a00720c */ /* 0x000fe20003f64270 */
[----:B------:R-:W-:Y:S02]  /*e950*/  UIADD3 UR10, UR10, 0x1, URZ ;  /* 0x000000010a0a7890 */ /* 0x000fe4000fffe03f */
[----:B------:R-:W-:Y:S01]  /*e960*/  USEL UR9, UR9, URZ, !UP0 ;  /* 0x0000003f09097287 */ /* 0x000fe2000c000000 */
[----:B------:R-:W-:Y:S01]  /*e970*/  ISETP.GE.AND P1, PT, R155, R158, PT ;  /* 0x0000009e9b00720c */ /* 0x000fe20003f26270 */
[----:B------:R-:W-:Y:S01]  /*e980*/  UMOV UR7, 0x40000040 ;  /* 0x4000004000077882 */ /* 0x000fe20000000000 */
[----:B------:R-:W-:Y:S01]  /*e990*/  SEL R158, RZ, 0x4, !P3 ;  /* 0x00000004ff9e7807 */ /* 0x000fe20005800000 */
[----:B------:R-:W-:-:S02]  /*e9a0*/  ULEA UR5, UR9, UR8, 0xe ;  /* 0x0000000809057291 */ /* 0x000fc4000f8e703f */
[----:B------:R-:W-:Y:S01]  /*e9b0*/  ULEA UR4, UR9, UR8, 0xf ;  /* 0x0000000809047291 */ /* 0x000fe2000f8e783f */
[----:B------:R-:W-:Y:S01]  /*e9c0*/  SEL R158, R158, RZ, !P1 ;  /* 0x000000ff9e9e7207 */ /* 0x000fe20004800000 */
[----:B------:R-:W-:Y:S02]  /*e9d0*/  UIADD3 UR5, UR5, 0x38000, URZ ;  /* 0x0003800005057890 */ /* 0x000fe4000fffe03f */
[----:B------:R-:W-:Y:S01]  /*e9e0*/  USHF.R.U32.HI UR4, URZ, 0x4, UR4 ;  /* 0x000000043f047899 */ /* 0x000fe20008011604 */
[----:B------:R-:W-:Y:S01]  /*e9f0*/  ISETP.NE.U32.AND P3, PT, R158, RZ, PT ;  /* 0x000000ff9e00720c */ /* 0x000fe20003f65070 */
[----:B------:R-:W-:Y:S01]  /*ea00*/  USHF.R.U32.HI UR5, URZ, 0x4, UR5 ;  /* 0x000000043f057899 */ /* 0x000fe20008011605 */
[----:B------:R-:W-:Y:S01]  /*ea10*/  IADD3 R158, P5, R9, R4, RZ ;  /* 0x00000004099e7210 */ /* 0x000fe20007fbe0ff */
[----:B------:R-:W-:Y:S02]  /*ea20*/  USGXT.U32 UR4, UR4, 0xe ;  /* 0x0000000e0404789a */ /* 0x000fe40008000000 */
[----:B------:R-:W-:Y:S01]  /*ea30*/  USGXT.U32 UR6, UR5, 0xe ;  /* 0x0000000e0506789a */ /* 0x000fe20008000000 */
[----:B------:R-:W-:-:S02]  /*ea40*/  WARPGROUP.ARRIVE ;  /* 0x00000000000079c5 */ /* 0x000fc40000000000 */
[----:B------:R-:W-:Y:S01]  /*ea50*/  UMOV UR5, 0x40000040 ;  /* 0x4000004000057882 */ /* 0x000fe20000000000 */
[----:B------:R-:W-:Y:S01]  /*ea60*/  UIADD3 UR12, UP0, UR4, 0x2, URZ ;  /* 0x00000002040c7890 */ /* 0x000fe2000ff1e03f */
[----:B------:R-:W-:Y:S01]  /*ea70*/  IMAD.X R159, R8, 0x1, R7, P5 ;  /* 0x00000001089f7824 */ /* 0x000fe200028e0607 */
[----:B------:R-:W-:-:S03]  /*ea80*/  UIADD3 UR14, UP1, UR6, 0x2, URZ ;  /* 0x00000002060e7890 */ /* 0x000fc6000ff3e03f */
[----:B------:R-:W-:Y:S01]  /*ea90*/  HGMMA.64x64x8.F32.TF32 R56, gdesc[UR4], R56 ;  /* 0x04e00000043879f0 */ /* 0x000fe20008702838 */
[----:B------:R-:W-:Y:S01]  /*eaa0*/  UMOV UR4, URZ ;  /* 0x0000003f00047c82 */ /* 0x000fe20008000000 */
[----:B------:R-:W-:Y:S01]  /*eab0*/  UMOV UR5, URZ ;  /* 0x0000003f00057c82 */ /* 0x000fe20008000000 */
[----:B------:R-:W-:Y:S02]  /*eac0*/  UIADD3.X UR13, UR4, 0x40000040, URZ, UP0, !UPT ;  /* 0x40000040040d7890 */ /* 0x000fe400087fe43f */
[----:B------:R-:W-:Y:S02]  /*ead0*/  UIADD3.X UR15, UR5, 0x40000040, URZ, UP1, !UPT ;  /* 0x40000040050f7890 */ /* 0x000fe40008ffe43f */
[----:B------:R-:W-:Y:S02]  /*eae0*/  UIADD3.64 UR40, UR12, 0x2, URZ ;  /* 0x000000020c287897 */ /* 0x000fe4000fffe03f */
[----:B------:R-:W-:Y:S02]  /*eaf0*/  UIADD3.64 UR42, UR14, 0x2, URZ ;  /* 0x000000020e2a7897 */ /* 0x000fe4000fffe03f */
[----:B------:R-:W-:-:S02]  /*eb00*/  UIADD3.64 UR36, UR12, 0x4, URZ ;  /* 0x000000040c247897 */ /* 0x000fc4000fffe03f */
[----:B------:R-:W-:Y:S02]  /*eb10*/  UIADD3.64 UR38, UR14, 0x4, URZ ;  /* 0x000000040e267897 */ /* 0x000fe4000fffe03f */
[----:B------:R-:W-:Y:S02]  /*eb20*/  UIADD3.64 UR32, UR12, 0x3fe, URZ ;  /* 0x000003fe0c207897 */ /* 0x000fe4000fffe03f */
[----:B------:R-:W-:Y:S02]  /*eb30*/  UIADD3.64 UR34, UR14, 0x1fe, URZ ;  /* 0x000001fe0e227897 */ /* 0x000fe4000fffe03f */
[----:B------:R-:W-:Y:S02]  /*eb40*/  UIADD3.64 UR28, UR12, 0x400, URZ ;  /* 0x000004000c1c7897 */ /* 0x000fe4000fffe03f */
[----:B------:R-:W-:Y:S02]  /*eb50*/  UIADD3.64 UR30, UR14, 0x200, URZ ;  /* 0x000002000e1e7897 */ /* 0x000fe4000fffe03f */
[----:B------:R-:W-:-:S02]  /*eb60*/  UIADD3.64 UR24, UR12, 0x402, URZ ;  /* 0x000004020c187897 */ /* 0x000fc4000fffe03f */
[----:B------:R-:W-:Y:S02]  /*eb70*/  UIADD3.64 UR26, UR14, 0x202, URZ ;  /* 0x000002020e1a7897 */ /* 0x000fe4000fffe03f */
[----:B------:R-:W-:Y:S02]  /*eb80*/  UIADD3.64 UR20, UR12, 0x404, URZ ;  /* 0x000004040c147897 */ /* 0x000fe4000fffe03f */
[----:B------:R-:W-:Y:S02]  /*eb90*/  UIADD3.64 UR22, UR14, 0x204, URZ ;  /* 0x000002040e167897 */ /* 0x000fe4000fffe03f */
[----:B------:R-:W-:Y:S02]  /*eba0*/  UIADD3.64 UR4, UR12, 0x1fe, URZ ;  /* 0x000001fe0c047897 */ /* 0x000fe4000fffe03f */
[----:B------:R-:W-:-:S04]  /*ebb0*/  UISETP.GT.AND UP0, UPT, UR10, 0x6, UPT ;  /* 0x000000060a00788c */ /* 0x000fc8000bf04270 */
[----:B------:R-:W-:Y:S01]  /*ebc0*/  USEL UR10, UR10, URZ, !UP0 ;  /* 0x0000003f0a0a7287 */ /* 0x000fe2000c000000 */
[----:B------:R-:W-:Y:S04]  /*ebd0*/  HGMMA.64x64x8.F32.TF32 R56, gdesc[UR12], R56 ;  /* 0x04e000000c3879f0 */ /* 0x000fe80008702838 */
[----:B------:R-:W-:Y:S01]  /*ebe0*/  HGMMA.64x64x8.F32.TF32 R56, gdesc[UR40], R56 ;  /* 0x04e00000283879f0 */ /* 0x000fe20008702838 */
[----:B------:R-:W-:-:S03]  /*ebf0*/  UIADD3.64 UR40, UR12, 0x202, URZ ;  /* 0x000002020c287897 */ /* 0x000fc6000fffe03f */
        /* <DEDUP_REMOVED lines=8> */
[----:B------:R-:W-:Y:S04]  /*ec80*/  HGMMA.64x64x8.F32.TF32 R56, gdesc[UR20], R56 ;  /* 0x04e00000143879f0 */ /* 0x000fe80008702838 */
[----:B------:R-:W-:Y:S01]  /*ec90*/  HGMMA.64x64x8.F32.TF32 R24, gdesc[UR4], R24 ;  /* 0x04e00000041879f0 */ /* 0x000fe20008702818 */
[----:B------:R-:W-:Y:S01]  /*eca0*/  UIADD3.64 UR4, UR12, 0x200, URZ ;  /* 0x000002000c047897 */ /* 0x000fe2000fffe03f */
[----:B------:R-:W-:Y:S01]  /*ecb0*/  UMOV UR6, UR14 ;  /* 0x0000000e00067c82 */ /* 0x000fe20008000000 */
[----:B------:R-:W-:Y:S01]  /*ecc0*/  UMOV UR7, UR15 ;  /* 0x0000000f00077c82 */ /* 0x000fe20008000000 */
[----:B------:R-:W-:Y:S01]  /*ecd0*/  UIADD3.64 UR12, UR12, 0x604, URZ ;  /* 0x000006040c0c7897 */ /* 0x000fe2000fffe03f */
[----:B------:R-:W-:Y:S01]  /*ece0*/  UMOV UR14, UR22 ;  /* 0x00000016000e7c82 */ /* 0x000fe20008000000 */
[----:B------:R-:W-:-:S04]  /*ecf0*/  UMOV UR15, UR23 ;  /* 0x00000017000f7c82 */ /* 0x000fc80008000000 */
[----:B------:R-:W-:Y:S01]  /*ed00*/  HGMMA.64x64x8.F32.TF32 R24, gdesc[UR4], R24 ;  /* 0x04e00000041879f0 */ /* 0x000fe20008702818 */
[----:B------:R-:W-:-:S06]  /*ed10*/  ULEA UR4, UR10, UR8, 0xf ;  /* 0x000000080a047291 */ /* 0x000fcc000f8e783f */
[----:B------:R-:W-:Y:S01]  /*ed20*/  VIADD R238, R3, UR4 ;  /* 0x0000000403ee7c36 */ /* 0x000fe20008000000 */
[----:B------:R-:W-:Y:S04]  /*ed30*/  HGMMA.64x64x8.F32.TF32 R24, gdesc[UR40], R24 ;  /* 0x04e00000281879f0 */ /* 0x000fe80008702818 */
[----:B------:R-:W-:Y:S04]  /*ed40*/  HGMMA.64x64x8.F32.TF32 R24, gdesc[UR36], R24 ;  /* 0x04e00000241879f0 */ /* 0x000fe80008702818 */
[----:B------:R-:W-:Y:S04]  /*ed50*/  HGMMA.64x64x8.F32.TF32 R24, gdesc[UR32], R24 ;  /* 0x04e00000201879f0 */ /* 0x000fe80008702818 */
[----:B------:R-:W-:Y:S04]  /*ed60*/  HGMMA.64x64x8.F32.TF32 R24, gdesc[UR28], R24 ;  /* 0x04e000001c1879f0 */ /* 0x000fe80008702818 */
[----:B------:R-:W-:Y:S04]  /*ed70*/  HGMMA.64x64x8.F32.TF32 R24, gdesc[UR24], R24 ;  /* 0x04e00000181879f0 */ /* 0x000fe80008702818 */
[----:B------:R-:W-:Y:S03]  /*ed80*/  HGMMA.64x64x8.F32.TF32 R24, gdesc[UR12], R24, gsb0 ;  /* 0x04e000000c1879f0 */ /* 0x000fe60008002818 */
[----:B------:R-:W-:-:S02]  /*ed90*/  WARPGROUP.DEPBAR.LE gsb0, 0x1 ;  /* 0x00008000000079c5 */ /* 0x000fc40000010100 */
[----:B------:R-:W-:Y:S06]  /*eda0*/  BAR.SYNC.DEFER_BLOCKING 0x0 ;  /* 0x0000000000007b1d */ /* 0x000fec0000010000 */
[----:B------:R-:W-:Y:S01]  /*edb0*/  @!PT LDS RZ, [RZ] ;  /* 0x00000000fffff984 */ /* 0x000fe20000000800 */
[----:B------:R-:W-:Y:S01]  /*edc0*/  @!PT LDS RZ, [RZ] ;  /* 0x00000000fffff984 */ /* 0x000fe20000000800 */
[----:B------:R-:W-:Y:S01]  /*edd0*/  @!PT LDS RZ, [RZ] ;  /* 0x00000000fffff984 */ /* 0x000fe20000000800 */
[----:B------:R1:W-:Y:S01]  /*ede0*/  LDGSTS.E [R238], desc[UR16][R158.64], P3 ;  /* 0x000000009eee7fae */ /* 0x0003e20009921850 */
[----:B------:R-:W-:-:S04]  /*edf0*/  ISETP.GT.AND P3, PT, R10, 0x1, PT ;  /* 0x000000010a00780c */ /* 0x000fc80003f64270 */
[----:B-1----:R-:W-:-:S04]  /*ee00*/  SEL R158, RZ, 0x4, !P3 ;  /* 0x00000004ff9e7807 */ /* 0x002fc80005800000 */
[----:B------:R-:W-:-:S04]  /*ee10*/  SEL R158, R158, RZ, !P1 ;  /* 0x000000ff9e9e7207 */ /* 0x000fc80004800000 */
[----:B------:R-:W-:Y:S02]  /*ee20*/  ISETP.NE.U32.AND P3, PT, R158, RZ, PT ;  /* 0x000000ff9e00720c */ /* 0x000fe40003f65070 */
[----:B------:R-:W-:-:S05]  /*ee30*/  IADD3 R158, P5, R9, R153, RZ ;  /* 0x00000099099e7210 */ /* 0x000fca0007fbe0ff */
[----:B------:R-:W-:-:S06]  /*ee40*/  IMAD.X R159, R8, 0x1, R152, P5 ;  /* 0x00000001089f7824 */ /* 0x000fcc00028e0698 */
[----:B------:R1:W-:Y:S01]  /*ee50*/  LDGSTS.E [R238+0x4], desc[UR16][R158.64], P3 ;  /* 0x000040009eee7fae */ /* 0x0003e20009921850 */
        /* <DEDUP_REMOVED lines=43> */
[----:B-1----:R-:W-:Y:S02]  /*f110*/  SEL R158, RZ, 0x4, !P3 ;  /* 0x00000004ff9e7807 */ /* 0x002fe40005800000 */
[----:B------:R-:W-:Y:S02]  /*f120*/  LOP3.LUT R238, R3, 0x10, RZ, 0x3c, !PT ;  /* 0x0000001003ee7812 */ /* 0x000fe400078e3cff */
[----:B------:R-:W-:-:S03]  /*f130*/  SEL R158, R158, RZ, !P1 ;  /* 0x000000ff9e9e7207 */ /* 0x000fc60004800000 */
[----:B------:R-:W-:Y:S01]  /*f140*/  VIADD R238, R238, UR4 ;  /* 0x00000004eeee7c36 */ /* 0x000fe20008000000 */
[----:B------:R-:W-:Y:S02]  /*f150*/  ISETP.NE.U32.AND P3, PT, R158, RZ, PT ;  /* 0x000000ff9e00720c */ /* 0x000fe40003f65070 */
[----:B------:R-:W-:-:S05]  /*f160*/  IADD3 R158, P5, R9, R147, RZ ;  /* 0x00000093099e7210 */ /* 0x000fca0007fbe0ff */
[----:B------:R-:W-:-:S06]  /*f170*/  IMAD.X R159, R8, 0x1, R146, P5 ;  /* 0x00000001089f7824 */ /* 0x000fcc00028e0692 */
        /* <DEDUP_REMOVED lines=345> */
[----:B------:R-:W-:Y:S01]  /*10710*/  ISETP.NE.U32.AND P3, PT, R158, RZ, PT ;  /* 0x000000ff9e00720c */ /* 0x000fe20003f65070 */
[----:B------:R-:W-:Y:S01]  /*10720*/  ULEA UR4, UR10, UR8, 0xe ;  /* 0x000000080a047291 */ /* 0x000fe2000f8e703f */
        /* <DEDUP_REMOVED lines=51> */
[----:B------:R1:W-:Y:S04]  /*10a60*/  LDGSTS.E [R238+0x400c], desc[UR16][R158.64], P3 ;  /* 0x0400c0009eee7fae */ /* 0x0003e80009921850 */
[----:B------:R-:W0:Y:S01]  /*10a70*/  LDGDEPBAR ;  /* 0x00000000000079af */ /* 0x000e220000000000 */
[----:B-1----:R-:W1:Y:S01]  /*10a80*/  S2R R159, SR_TID.X ;  /* 0x00000000009f7919 */ /* 0x002e620000002100 */
[----:B------:R-:W-:Y:S01]  /*10a90*/  VIADD R238, R2, UR4 ;  /* 0x0000000402ee7c36 */ /* 0x000fe20008000000 */
[----:B-1----:R-:W-:-:S04]  /*10aa0*/  LOP3.LUT R159, R159, 0x3f, RZ, 0xc0, !PT ;  /* 0x0000003f9f9f7812 */ /* 0x002fc800078ec0ff */
[----:B------:R-:W-:-:S04]  /*10ab0*/  ISETP.GE.AND P3, PT, R159, R10, PT ;  /* 0x0000000a9f00720c */ /* 0x000fc80003f66270 */
[----:B------:R-:W-:-:S04]  /*10ac0*/  SEL R158, RZ, 0x4, P3 ;  /* 0x00000004ff9e7807 */ /* 0x000fc80001800000 */
[----:B------:R-:W-:-:S04]  /*10ad0*/  SEL R158, R158, RZ, !P1 ;  /* 0x000000ff9e9e7207 */ /* 0x000fc80004800000 */
[----:B------:R-:W-:Y:S02]  /*10ae0*/  ISETP.NE.U32.AND P1, PT, R158, RZ, PT ;  /* 0x000000ff9e00720c */ /* 0x000fe40003f25070 */
[----:B------:R-:W-:-:S05]  /*10af0*/  IADD3 R158, P3, R12, R208, RZ ;  /* 0x000000d00c9e7210 */ /* 0x000fca0007f7e0ff */
[----:B------:R-:W-:-:S06]  /*10b00*/  IMAD.X R159, R11, 0x1, R209, P3 ;  /* 0x000000010b9f7824 */ /* 0x000fcc00018e06d1 */
[----:B------:R1:W-:Y:S02]  /*10b10*/  LDGSTS.E [R238+0x38000], desc[UR16][R158.64], P1 ;  /* 0x380000009eee7fae */ /* 0x0003e40008921850 */
[----:B-1----:R-:W-:-:S05]  /*10b20*/  IADD3 R158, P3, R12, R216, RZ ;  /* 0x000000d80c9e7210 */ /* 0x002fca0007f7e0ff */
[----:B------:R-:W-:-:S05]  /*10b30*/  IMAD.X R159, R11, 0x1, R217, P3 ;  /* 0x000000010b9f7824 */ /* 0x000fca00018e06d9 */
        /* <DEDUP_REMOVED lines=12> */
[----:B------:R1:W-:Y:S04]  /*10c00*/  LDGSTS.E [R238+0x39400], desc[UR16][R158.64], P1 ;  /* 0x394000009eee7fae */ /* 0x0003e80008921850 */
[----:B------:R-:W1:Y:S02]  /*10c10*/  LDL R159, [R1+0x10] ;  /* 0x00001000019f7983 */ /* 0x000e640000100800 */
[----:B-1----:R-:W-:Y:S02]  /*10c20*/  IADD3 R158, P3, R12, R159, RZ ;  /* 0x0000009f0c9e7210 */ /* 0x002fe40007f7e0ff */
[----:B------:R-:W2:Y:S03]  /*10c30*/  LDL R159, [R1+0x14] ;  /* 0x00001400019f7983 */ /* 0x000ea60000100800 */
[----:B--2---:R-:W-:-:S05]  /*10c40*/  IMAD.X R159, R11, 0x1, R159, P3 ;  /* 0x000000010b9f7824 */ /* 0x004fca00018e069f */
[----:B------:R1:W-:Y:S04]  /*10c50*/  LDGSTS.E [R238+0x39800], desc[UR16][R158.64], P1 ;  /* 0x398000009eee7fae */ /* 0x0003e80008921850 */
[----:B------:R-:W1:Y:S02]  /*10c60*/  LDL R159, [R1+0x30] ;  /* 0x00003000019f7983 */ /* 0x000e640000100800 */
[----:B-1----:R-:W-:Y:S02]  /*10c70*/  IADD3 R158, P3, R12, R159, RZ ;  /* 0x0000009f0c9e7210 */ /* 0x002fe40007f7e0ff */
[----:B------:R-:W2:Y:S03]  /*10c80*/  LDL R159, [R1+0x34] ;  /* 0x00003400019f7983 */ /* 0x000ea60000100800 */
[----:B--2---:R-:W-:-:S05]  /*10c90*/  IMAD.X R159, R11, 0x1, R159, P3 ;  /* 0x000000010b9f7824 */ /* 0x004fca00018e069f */
[----:B------:R1:W-:Y:S02]  /*10ca0*/  LDGSTS.E [R238+0x39c00], desc[UR16][R158.64], P1 ;  /* 0x39c000009eee7fae */ /* 0x0003e40008921850 */
[----:B-1----:R-:W-:Y:S02]  /*10cb0*/  LOP3.LUT R238, R2, 0x20, RZ, 0x3c, !PT ;  /* 0x0000002002ee7812 */ /* 0x002fe400078e3cff */
[----:B------:R-:W-:-:S03]  /*10cc0*/  IADD3 R158, P3, R12, R210, RZ ;  /* 0x000000d20c9e7210 */ /* 0x000fc60007f7e0ff */
[----:B------:R-:W-:Y:S02]  /*10cd0*/  VIADD R238, R238, UR4 ;  /* 0x00000004eeee7c36 */ /* 0x000fe40008000000 */
        /* <DEDUP_REMOVED lines=44> */
[----:B------:R-:W1:Y:S02]  /*10fa0*/  LDL R159, [R1] ;  /* 0x00000000019f7983 */ /* 0x000e640000100800 */
        /* <DEDUP_REMOVED lines=43> */
[----:B------:R-:W2:Y:S01]  /*11260*/  LDL R159, [R1+0x4c] ;  /* 0x00004c00019f7983 */ /* 0x000ea20000100800 */
[----:B------:R-:W-:Y:S01]  /*11270*/  VIADD R155, R155, 0x1 ;  /* 0x000000019b9b7836 */ /* 0x000fe20000000000 */
[----:B------:R-:W-:Y:S01]  /*11280*/  LEA R9, P5, R5, R9, 0x2 ;  /* 0x0000000905097211 */ /* 0x000fe200078a10ff */
[----:B------:R-:W-:-:S02]  /*11290*/  VIADD R10, R10, 0xffffffc0 ;  /* 0xffffffc00a0a7836 */ /* 0x000fc40000000000 */
[----:B--2---:R-:W-:Y:S01]  /*112a0*/  IMAD.X R159, R11, 0x1, R159, P3 ;  /* 0x000000010b9f7824 */ /* 0x004fe200018e069f */
[----:B------:R-:W-:-:S04]  /*112b0*/  LEA R12, P3, R6, R12, 0x2 ;  /* 0x0000000c060c7211 */ /* 0x000fc800078610ff */
[----:B------:R1:W-:Y:S01]  /*112c0*/  LDGSTS.E [R238+0x39f00], desc[UR16][R158.64], P1 ;  /* 0x39f000009eee7fae */ /* 0x0003e20008921850 */
[----:B------:R-:W-:-:S03]  /*112d0*/  ISETP.NE.U32.AND P1, PT, R154, R155, PT ;  /* 0x0000009b9a00720c */ /* 0x000fc60003f25070 */
[----:B------:R-:W0:Y:S01]  /*112e0*/  LDGDEPBAR ;  /* 0x00000000000079af */ /* 0x000e220000000000 */
[----:B-1----:R-:W-:Y:S02]  /*112f0*/  SHF.R.S32.HI R159, RZ, 0x1f, R5 ;  /* 0x0000001fff9f7819 */ /* 0x002fe40000011405 */
[----:B------:R-:W-:Y:S02]  /*11300*/  SHF.R.S32.HI R158, RZ, 0x1f, R6 ;  /* 0x0000001fff9e7819 */ /* 0x000fe40000011406 */
[----:B------:R-:W-:Y:S02]  /*11310*/  SHF.L.U64.HI R159, R5, 0x2, R159 ;  /* 0x00000002059f7819 */ /* 0x000fe4000001029f */
[----:B------:R-:W-:-:S03]  /*11320*/  SHF.L.U64.HI R158, R6, 0x2, R158 ;  /* 0x00000002069e7819 */ /* 0x000fc6000001029e */
[----:B------:R-:W-:Y:S02]  /*11330*/  IMAD.X R8, R8, 0x1, R159, P5 ;  /* 0x0000000108087824 */ /* 0x000fe400028e069f */
[----:B------:R-:W-:Y:S01]  /*11340*/  IMAD.X R11, R11, 0x1, R158, P3 ;  /* 0x000000010b0b7824 */ /* 0x000fe200018e069e */
[----:B------:R-:W-:Y:S06]  /*11350*/  @P1 BRA `(.L_x_1) ;  /* 0xffffffd400641947 */ /* 0x000fec000383ffff */
.L_x_0:
[----:B------:R-:W1:Y:S01]  /*11360*/  S2R R158, SR_TID.X ;  /* 0x00000000009e7919 */ /* 0x000e620000002100 */
[----:B------:R-:W-:Y:S02]  /*11370*/  WARPGROUP.DEPBAR.LE gsb0, 0x0 ;  /* 0x00008000000079c5 */ /* 0x000fe40000010000 */
[----:B------:R-:W-:-:S04]  /*11380*/  DEPBAR.LE SB0, 0x0 ;  /* 0x000080000000791a */ /* 0x000fc80000000000 */
[C---:B------:R-:W-:Y:S01]  /*11390*/  VIADD R2, R0.reuse, 0x4 ;  /* 0x0000000400027836 */ /* 0x040fe20000000000 */
[----:B------:R-:W2:Y:S01]  /*113a0*/  LDL.LU R101, [R1+0x58] ;  /* 0x0000580001657983 */ /* 0x000ea20000300800 */
[----:B------:R-:W-:Y:S01]  /*113b0*/  VIADD R4, R0, 0x3 ;  /* 0x0000000300047836 */ /* 0x000fe20000000000 */
[----:B------:R-:W-:Y:S01]  /*113c0*/  ULDC UR4, c[0x0][0x244] ;  /* 0x0000910000047ab9 */ /* 0x000fe20000000800 */
[----:B------:R-:W-:Y:S01]  /*113d0*/  ULDC UR5, c[0x0][0x248] ;  /* 0x0000920000057ab9 */ /* 0x000fe20000000800 */
[-C--:B------:R-:W-:Y:S01]  /*113e0*/  ISETP.LT.AND P5, PT, R2, R157.reuse, !P0 ;  /* 0x0000009d0200720c */ /* 0x080fe200047a1270 */
[----:B------:R-:W-:Y:S01]  /*113f0*/  IMAD.MOV.U32 R7, RZ, RZ, R26 ;  /* 0x000000ffff077224 */ /* 0x000fe200078e001a */
[----:B------:R-:W-:Y:S01]  /*11400*/  ISETP.LT.AND P3, PT, R4, R157, !P0 ;  /* 0x0000009d0400720c */ /* 0x000fe20004761270 */
[----:B------:R-:W-:Y:S01]  /*11410*/  IMAD.MOV.U32 R4, RZ, RZ, R56 ;  /* 0x000000ffff047224 */ /* 0x000fe200078e0038 */
[----:B------:R-:W-:Y:S01]  /*11420*/  ULDC.64 UR6, c[0x0][0x220] ;  /* 0x0000880000067ab9 */ /* 0x000fe20000000a00 */
[C---:B-1----:R-:W-:Y:S01]  /*11430*/  IMAD.SHL.U32 R159, R158.reuse, 0x40, RZ ;  /* 0x000000409e9f7824 */ /* 0x042fe200078e00ff */
[C---:B------:R-:W-:Y:S01]  /*11440*/  LOP3.LUT R5, R158.reuse, 0x7f, RZ, 0xc0, !PT ;  /* 0x0000007f9e057812 */ /* 0x040fe200078ec0ff */
[----:B------:R-:W-:-:S02]  /*11450*/  IMAD.SHL.U32 R238, R158, 0x10, RZ ;  /* 0x000000109eee7824 */ /* 0x000fc400078e00ff */
[----:B------:R-:W-:Y:S01]  /*11460*/  IMAD.SHL.U32 R3, R158, 0x8, RZ ;  /* 0x000000089e037824 */ /* 0x000fe200078e00ff */
[----:B------:R-:W-:Y:S02]  /*11470*/  LOP3.LUT R159, R159, 0x400, RZ, 0xc0, !PT ;  /* 0x000004009f9f7812 */ /* 0x000fe400078ec0ff */
[----:B------:R-:W-:Y:S02]  /*11480*/  LOP3.LUT R238, R238, 0xf0, RZ, 0xc0, !PT ;  /* 0x000000f0eeee7812 */ /* 0x000fe400078ec0ff */
[----:B------:R-:W-:Y:S02]  /*11490*/  LOP3.LUT R3, R3, 0x300, RZ, 0xc0, !PT ;  /* 0x0000030003037812 */ /* 0x000fe400078ec0ff */
[----:B------:R-:W-:Y:S02]  /*114a0*/  IADD3 R6, R159, UR8, R238 ;  /* 0x000000089f067c10 */ /* 0x000fe4000fffe0ee */
[----:B------:R-:W-:Y:S01]  /*114b0*/  LEA R2, R5, UR8, 0x4 ;  /* 0x0000000805027c11 */ /* 0x000fe2000f8e20ff */
[----:B------:R-:W-:Y:S01]  /*114c0*/  BAR.SYNC.DEFER_BLOCKING 0x0 ;  /* 0x0000000000007b1d */ /* 0x000fe20000010000 */
[----:B------:R-:W-:-:S02]  /*114d0*/  IMAD.MOV.U32 R5, RZ, RZ, R58 ;  /* 0x000000ffff057224 */ /* 0x000fc400078e003a */
[----:B------:R-:W-:Y:S02]  /*114e0*/  IMAD.IADD R100, R3, 0x1, R6 ;  /* 0x0000000103647824 */ /* 0x000fe400078e0206 */
[----:B------:R-:W-:-:S05]  /*114f0*/  IMAD.MOV.U32 R6, RZ, RZ, R24 ;  /* 0x000000ffff067224 */ /* 0x000fca00078e0018 */
[----:B------:R1:W-:Y:S01]  /*11500*/  STSM.16.M88.4 [R100], R4 ;  /* 0x0000000464007844 */ /* 0x0003e20000000200 */
[----:B------:R-:W-:Y:S01]  /*11510*/  BAR.SYNC.DEFER_BLOCKING 0x0 ;  /* 0x0000000000007b1d */ /* 0x000fe20000010000 */
[----:B------:R-:W-:Y:S02]  /*11520*/  IMAD.MOV.U32 R8, RZ, RZ, R57 ;  /* 0x000000ffff087224 */ /* 0x000fe400078e0039 */
[----:B------:R-:W-:-:S03]  /*11530*/  IMAD.MOV.U32 R9, RZ, RZ, R59 ;  /* 0x000000ffff097224 */ /* 0x000fc600078e003b */
[----:B------:R-:W3:Y:S01]  /*11540*/  LDS.128 R96, [R2] ;  /* 0x0000000002607984 */ /* 0x000ee20000000c00 */
[----:B------:R-:W-:Y:S02]  /*11550*/  IMAD.MOV.U32 R10, RZ, RZ, R25 ;  /* 0x000000ffff0a7224 */ /* 0x000fe400078e0019 */
[----:B------:R-:W-:Y:S01]  /*11560*/  IMAD.MOV.U32 R11, RZ, RZ, R27 ;  /* 0x000000ffff0b7224 */ /* 0x000fe200078e001b */
[----:B------:R-:W-:Y:S06]  /*11570*/  BAR.SYNC.DEFER_BLOCKING 0x0 ;  /* 0x0000000000007b1d */ /* 0x000fec0000010000 */
[----:B------:R4:W-:Y:S02]  /*11580*/  STSM.16.M88.4 [R100], R8 ;  /* 0x0000000864007844 */ /* 0x0009e40000000200 */
[----:B------:R-:W-:Y:S01]  /*11590*/  BAR.SYNC.DEFER_BLOCKING 0x0 ;  /* 0x0000000000007b1d */ /* 0x000fe20000010000 */
[----:B------:R-:W-:-:S02]  /*115a0*/  IMAD.MOV.U32 R12, RZ, RZ, R60 ;  /* 0x000000ffff0c7224 */ /* 0x000fc400078e003c */
[----:B------:R-:W-:-:S03]  /*115b0*/  IMAD.MOV.U32 R13, RZ, RZ, R62 ;  /* 0x000000ffff0d7224 */ /* 0x000fc600078e003e */
[----:B------:R-:W5:Y:S01]  /*115c0*/  LDS.128 R92, [R2] ;  /* 0x00000000025c7984 */ /* 0x000f620000000c00 */
        /* <DEDUP_REMOVED lines=11> */
[----:B------:R5:W-:Y:S01]  /*11680*/  STSM.16.M88.4 [R100], R16 ;  /* 0x0000001064007844 */ /* 0x000be20000000200 */
[----:B-1----:R-:W-:-:S02]  /*11690*/  IMAD.MOV.U32 R4, RZ, RZ, R64 ;  /* 0x000000ffff047224 */ /* 0x002fc400078e0040 */
[----:B------:R-:W-:Y:S02]  /*116a0*/  IMAD.MOV.U32 R5, RZ, RZ, R66 ;  /* 0x000000ffff057224 */ /* 0x000fe400078e0042 */
[----:B----4-:R-:W-:Y:S02]  /*116b0*/  IMAD.MOV.U32 R8, RZ, RZ, R65 ;  /* 0x000000ffff087224 */ /* 0x010fe400078e0041 */
[----:B------:R-:W-:Y:S01]  /*116c0*/  IMAD.MOV.U32 R9, RZ, RZ, R67 ;  /* 0x000000ffff097224 */ /* 0x000fe200078e0043 */
[----:B------:R-:W-:Y:S01]  /*116d0*/  BAR.SYNC.DEFER_BLOCKING 0x0 ;  /* 0x0000000000007b1d */ /* 0x000fe20000010000 */
[----:B------:R-:W-:Y:S02]  /*116e0*/  IMAD.MOV.U32 R6, RZ, RZ, R32 ;  /* 0x000000ffff067224 */ /* 0x000fe400078e0020 */
[----:B------:R-:W-:-:S03]  /*116f0*/  IMAD.MOV.U32 R7, RZ, RZ, R34 ;  /* 0x000000ffff077224 */ /* 0x000fc600078e0022 */
[----:B------:R-:W1:Y:S02]  /*11700*/  LDS.128 R64, [R2] ;  /* 0x0000000002407984 */ /* 0x000e640000000c00 */
[----:B------:R-:W-:Y:S06]  /*11710*/  BAR.SYNC.DEFER_BLOCKING 0x0 ;  /* 0x0000000000007b1d */ /* 0x000fec0000010000 */
[----:B------:R-:W-:Y:S02]  /*11720*/  STSM.16.M88.4 [R100], R4 ;  /* 0x0000000464007844 */ /* 0x000fe40000000200 */
[----:B------:R-:W-:Y:S01]  /*11730*/  BAR.SYNC.DEFER_BLOCKING 0x0 ;  /* 0x0000000000007b1d */ /* 0x000fe20000010000 */
[----:B------:R-:W-:-:S02]  /*11740*/  IMAD.MOV.U32 R10, RZ, RZ, R33 ;  /* 0x000000ffff0a7224 */ /* 0x000fc400078e0021 */
[----:B------:R-:W-:-:S03]  /*11750*/  IMAD.MOV.U32 R11, RZ, RZ, R35 ;  /* 0x000000ffff0b7224 */ /* 0x000fc600078e0023 */
[----:B------:R-:W4:Y:S02]  /*11760*/  LDS.128 R60, [R2] ;  /* 0x00000000023c7984 */ /* 0x000f240000000c00 */
[----:B------:R-:W-:Y:S06]  /*11770*/  BAR.SYNC.DEFER_BLOCKING 0x0 ;  /* 0x0000000000007b1d */ /* 0x000fec0000010000 */
[----:B------:R1:W-:Y:S02]  /*11780*/  STSM.16.M88.4 [R100], R8 ;  /* 0x0000000864007844 */ /* 0x0003e40000000200 */
[----:B------:R-:W-:Y:S01]  /*11790*/  BAR.SYNC.DEFER_BLOCKING 0x0 ;  /* 0x0000000000007b1d */ /* 0x000fe20000010000 */
[----:B---3--:R-:W-:-:S02]  /*117a0*/  IMAD.MOV.U32 R12, RZ, RZ, R68 ;  /* 0x000000ffff0c7224 */ /* 0x008fc400078e0044 */
[----:B------:R-:W-:-:S03]  /*117b0*/  IMAD.MOV.U32 R13, RZ, RZ, R70 ;  /* 0x000000ffff0d7224 */ /* 0x000fc600078e0046 */
[----:B------:R-:W3:Y:S01]  /*117c0*/  LDS.128 R56, [R2] ;  /* 0x0000000002387984 */ /* 0x000ee20000000c00 */
[----:B------:R-:W-:Y:S02]  /*117d0*/  IMAD.MOV.U32 R14, RZ, RZ, R36 ;  /* 0x000000ffff0e7224 */ /* 0x000fe400078e0024 */
[----:B------:R-:W-:Y:S01]  /*117e0*/  IMAD.MOV.U32 R15, RZ, RZ, R38 ;  /* 0x000000ffff0f7224 */ /* 0x000fe200078e0026 */
[----:B------:R-:W-:Y:S06]  /*117f0*/  BAR.SYNC.DEFER_BLOCKING 0x0 ;  /* 0x0000000000007b1d */ /* 0x000fec0000010000 */
[----:B------:R-:W-:Y:S02]  /*11800*/  STSM.16.M88.4 [R100], R12 ;  /* 0x0000000c64007844 */ /* 0x000fe40000000200 */
[----:B------:R-:W-:Y:S01]  /*11810*/  BAR.SYNC.DEFER_BLOCKING 0x0 ;  /* 0x0000000000007b1d */ /* 0x000fe20000010000 */
[----:B-----5:R-:W-:-:S02]  /*11820*/  IMAD.MOV.U32 R16, RZ, RZ, R69 ;  /* 0x000000ffff107224 */ /* 0x020fc400078e0045 */
[----:B------:R-:W-:-:S03]  /*11830*/  IMAD.MOV.U32 R17, RZ, RZ, R71 ;  /* 0x000000ffff117224 */ /* 0x000fc600078e0047 */
[----:B------:R-:W5:Y:S01]  /*11840*/  LDS.128 R32, [R2] ;  /* 0x0000000002207984 */ /* 0x000f620000000c00 */
[----:B------:R-:W-:Y:S02]  /*11850*/  IMAD.MOV.U32 R18, RZ, RZ, R37 ;  /* 0x000000ffff127224 */ /* 0x000fe400078e0025 */
[----:B------:R-:W-:Y:S01]  /*11860*/  IMAD.MOV.U32 R19, RZ, RZ, R39 ;  /* 0x000000ffff137224 */ /* 0x000fe200078e0027 */
[----:B------:R-:W-:Y:S06]  /*11870*/  BAR.SYNC.DEFER_BLOCKING 0x0 ;  /* 0x0000000000007b1d */ /* 0x000fec0000010000 */
[----:B------:R4:W-:Y:S02]  /*11880*/  STSM.16.M88.4 [R100], R16 ;  /* 0x0000001064007844 */ /* 0x0009e40000000200 */
[----:B------:R-:W-:Y:S01]  /*11890*/  BAR.SYNC.DEFER_BLOCKING 0x0 ;  /* 0x0000000000007b1d */ /* 0x000fe20000010000 */
[----:B-1----:R-:W-:-:S02]  /*118a0*/  IMAD.MOV.U32 R8, RZ, RZ, R72 ;  /* 0x000000ffff087224 */ /* 0x002fc400078e0048 */
[----:B------:R-:W-:-:S03]  /*118b0*/  IMAD.MOV.U32 R9, RZ, RZ, R74 ;  /* 0x000000ffff097224 */ /* 0x000fc600078e004a */
[----:B------:R-:W1:Y:S01]  /*118c0*/  LDS.128 R36, [R2] ;  /* 0x0000000002247984 */ /* 0x000e620000000c00 */
[----:B------:R-:W-:Y:S02]  /*118d0*/  IMAD.MOV.U32 R10, RZ, RZ, R40 ;  /* 0x000000ffff0a7224 */ /* 0x000fe400078e0028 */
[----:B------:R-:W-:Y:S01]  /*118e0*/  IMAD.MOV.U32 R11, RZ, RZ, R42 ;  /* 0x000000ffff0b7224 */ /* 0x000fe200078e002a */
[----:B------:R-:W-:Y:S06]  /*118f0*/  BAR.SYNC.DEFER_BLOCKING 0x0 ;  /* 0x0000000000007b1d */ /* 0x000fec0000010000 */
[----:B------:R-:W-:Y:S02]  /*11900*/  STSM.16.M88.4 [R100], R8 ;  /* 0x0000000864007844 */ /* 0x000fe40000000200 */
[----:B------:R-:W-:Y:S01]  /*11910*/  BAR.SYNC.DEFER_BLOCKING 0x0 ;  /* 0x0000000000007b1d */ /* 0x000fe20000010000 */
[----:B------:R-:W-:-:S02]  /*11920*/  IMAD.MOV.U32 R20, RZ, RZ, R73 ;  /* 0x000000ffff147224 */ /* 0x000fc400078e0049 */
[----:B------:R-:W-:-:S03]  /*11930*/  IMAD.MOV.U32 R21, RZ, RZ, R75 ;  /* 0x000000ffff157224 */ /* 0x000fc600078e004b */
[----:B------:R-:W1:Y:S01]  /*11940*/  LDS.128 R4, [R2] ;  /* 0x0000000002047984 */ /* 0x000e620000000c00 */
[----:B------:R-:W-:Y:S02]  /*11950*/  IMAD.MOV.U32 R22, RZ, RZ, R41 ;  /* 0x000000ffff167224 */ /* 0x000fe400078e0029 */
[----:B------:R-:W-:Y:S01]  /*11960*/  IMAD.MOV.U32 R23, RZ, RZ, R43 ;  /* 0x000000ffff177224 */ /* 0x000fe200078e002b */
[----:B------:R-:W-:Y:S06]  /*11970*/  BAR.SYNC.DEFER_BLOCKING 0x0 ;  /* 0x0000000000007b1d */ /* 0x000fec0000010000 */
[----:B------:R-:W-:Y:S02]  /*11980*/  STSM.16.M88.4 [R100], R20 ;  /* 0x0000001464007844 */ /* 0x000fe40000000200 */
[----:B------:R-:W-:Y:S01]  /*11990*/  BAR.SYNC.DEFER_BLOCKING 0x0 ;  /* 0x0000000000007b1d */ /* 0x000fe20000010000 */
[----:B----4-:R-:W-:-:S02]  /*119a0*/  IMAD.MOV.U32 R16, RZ, RZ, R76 ;  /* 0x000000ffff107224 */ /* 0x010fc400078e004c */
[----:B------:R-:W-:-:S03]  /*119b0*/  IMAD.MOV.U32 R17, RZ, RZ, R78 ;  /* 0x000000ffff117224 */ /* 0x000fc600078e004e */
[----:B------:R-:W4:Y:S01]  /*119c0*/  LDS.128 R12, [R2] ;  /* 0x00000000020c7984 */ /* 0x000f220000000c00 */
[----:B------:R-:W-:Y:S02]  /*119d0*/  IMAD.MOV.U32 R18, RZ, RZ, R44 ;  /* 0x000000ffff127224 */ /* 0x000fe400078e002c */
[----:B------:R-:W-:Y:S01]  /*119e0*/  IMAD.MOV.U32 R19, RZ, RZ, R46 ;  /* 0x000000ffff137224 */ /* 0x000fe200078e002e */
[----:B------:R-:W-:Y:S06]  /*119f0*/  BAR.SYNC.DEFER_BLOCKING 0x0 ;  /* 0x0000000000007b1d */ /* 0x000fec0000010000 */
[----:B------:R-:W-:Y:S02]  /*11a00*/  STSM.16.M88.4 [R100], R16 ;  /* 0x0000001064007844 */ /* 0x000fe40000000200 */
[----:B------:R-:W-:Y:S01]  /*11a10*/  BAR.SYNC.DEFER_BLOCKING 0x0 ;  /* 0x0000000000007b1d */ /* 0x000fe20000010000 */
[----:B------:R-:W-:-:S02]  /*11a20*/  IMAD.MOV.U32 R24, RZ, RZ, R77 ;  /* 0x000000ffff187224 */ /* 0x000fc400078e004d */
        /* <DEDUP_REMOVED lines=13> */
[----:B------:R3:W-:Y:S02]  /*11b00*/  STSM.16.M88.4 [R100], R28 ;  /* 0x0000001c64007844 */ /* 0x0007e40000000200 */
        /* <DEDUP_REMOVED lines=14> */
[----:B------:R-:W-:Y:S01]  /*11bf0*/  BAR.SYNC.DEFER_BLOCKING 0x0 ;  /* 0x0000000000007b1d */ /* 0x000fe20000010000 */
[----:B--2---:R-:W-:Y:S02]  /*11c00*/  IMAD R3, R101, UR4, RZ ;  /* 0x0000000465037c24 */ /* 0x004fe4000f8e02ff */
[----:B---3--:R-:W-:-:S03]  /*11c10*/  IMAD R28, R0, UR5, RZ ;  /* 0x00000005001c7c24 */ /* 0x008fc6000f8e02ff */
[C---:B------:R-:W-:Y:S01]  /*11c20*/  LEA R40, P1, R3.reuse, UR6, 0x2 ;  /* 0x0000000603287c11 */ /* 0x040fe2000f8210ff */
[----:B------:R2:W-:Y:S03]  /*11c30*/  STSM.16.M88.4 [R100], R48 ;  /* 0x0000003064007844 */ /* 0x0005e60000000200 */
[----:B------:R-:W-:Y:S02]  /*11c40*/  LEA.HI.X.SX32 R3, R3, UR7, 0x2, P1 ;  /* 0x0000000703037c11 */ /* 0x000fe400088f16ff */
[C---:B------:R-:W-:Y:S01]  /*11c50*/  LEA R42, P6, R28.reuse, R40, 0x2 ;  /* 0x000000281c2a7211 */ /* 0x040fe200078c10ff */
[----:B------:R-:W-:-:S03]  /*11c60*/  VIADD R41, R28, UR5 ;  /* 0x000000051c297c36 */ /* 0x000fc60008000000 */
[----:B------:R-:W-:Y:S01]  /*11c70*/  LEA.HI.X.SX32 R43, R28, R3, 0x2, P6 ;  /* 0x000000031c2b7211 */ /* 0x000fe200030f16ff */
[----:B------:R-:W-:Y:S01]  /*11c80*/  BAR.SYNC.DEFER_BLOCKING 0x0 ;  /* 0x0000000000007b1d */ /* 0x000fe20000010000 */
[----:B------:R-:W-:Y:S02]  /*11c90*/  IMAD.MOV.U32 R68, RZ, RZ, R85 ;  /* 0x000000ffff447224 */ /* 0x000fe400078e0055 */
[----:B------:R-:W-:-:S03]  /*11ca0*/  IMAD.MOV.U32 R69, RZ, RZ, R87 ;  /* 0x000000ffff457224 */ /* 0x000fc600078e0057 */
[----:B------:R-:W3:Y:S01]  /*11cb0*/  LDS.128 R28, [R2] ;  /* 0x00000000021c7984 */ /* 0x000ee20000000c00 */
[----:B------:R-:W-:Y:S02]  /*11cc0*/  IMAD.MOV.U32 R70, RZ, RZ, R53 ;  /* 0x000000ffff467224 */ /* 0x000fe400078e0035 */
[----:B------:R-:W-:Y:S01]  /*11cd0*/  IMAD.MOV.U32 R71, RZ, RZ, R55 ;  /* 0x000000ffff477224 */ /* 0x000fe200078e0037 */
[----:B------:R-:W-:Y:S01]  /*11ce0*/  BAR.SYNC.DEFER_BLOCKING 0x0 ;  /* 0x0000000000007b1d */ /* 0x000fe20000010000 */
[C---:B------:R-:W-:Y:S01]  /*11cf0*/  ISETP.LT.AND P1, PT, R0.reuse, R157, !P0 ;  /* 0x0000009d0000720c */ /* 0x040fe20004721270 */
[----:B-----5:R-:W-:-:S04]  /*11d00*/  VIADD R46, R0, 0x5 ;  /* 0x00000005002e7836 */ /* 0x020fc80000000000 */
[----:B------:R-:W-:Y:S02]  /*11d10*/  STSM.16.M88.4 [R100], R68 ;  /* 0x0000004464007844 */ /* 0x000fe40000000200 */
[----:B------:R-:W-:Y:S01]  /*11d20*/  BAR.SYNC.DEFER_BLOCKING 0x0 ;  /* 0x0000000000007b1d */ /* 0x000fe20000010000 */
[C---:B------:R-:W-:Y:S01]  /*11d30*/  LEA R44, P6, R41.reuse, R40, 0x2 ;  /* 0x00000028292c7211 */ /* 0x040fe200078c10ff */
[C---:B------:R-:W-:Y:S02]  /*11d40*/  VIADD R47, R41.reuse, UR5 ;  /* 0x00000005292f7c36 */ /* 0x040fe40008000000 */
[----:B--2---:R-:W-:Y:S01]  /*11d50*/  VIADD R48, R0, 0x6 ;  /* 0x0000000600307836 */ /* 0x004fe20000000000 */
[----:B------:R-:W-:Y:S01]  /*11d60*/  LEA.HI.X.SX32 R45, R41, R3, 0x2, P6 ;  /* 0x00000003292d7211 */ /* 0x000fe200030f16ff */
[----:B------:R-:W-:Y:S01]  /*11d70*/  VIADD R41, R47, UR5 ;  /* 0x000000052f297c36 */ /* 0x000fe20008000000 */
[----:B------:R2:W-:Y:S01]  /*11d80*/  @P1 STG.E desc[UR16][R42.64], R96 ;  /* 0x000000602a001986 */ /* 0x0005e2000c101910 */
[----:B------:R-:W-:-:S02]  /*11d90*/  ISETP.LT.AND P1, PT, R46, R157, !P0 ;  /* 0x0000009d2e00720c */ /* 0x000fc40004721270 */
[CC--:B------:R-:W-:Y:S01]  /*11da0*/  LEA R46, P6, R47.reuse, R40.reuse, 0x2 ;  /* 0x000000282f2e7211 */ /* 0x0c0fe200078c10ff */
[----:B------:R5:W-:Y:S01]  /*11db0*/  @P4 STG.E desc[UR16][R44.64], R92 ;  /* 0x0000005c2c004986 */ /* 0x000be2000c101910 */
[----:B------:R-:W-:Y:S02]  /*11dc0*/  ISETP.LT.AND P4, PT, R48, R157, !P0 ;  /* 0x0000009d3000720c */ /* 0x000fe40004781270 */
[-C--:B------:R-:W-:Y:S02]  /*11dd0*/  LEA.HI.X.SX32 R47, R47, R3.reuse, 0x2, P6 ;  /* 0x000000032f2f7211 */ /* 0x080fe400030f16ff */
[C---:B------:R-:W-:Y:S01]  /*11de0*/  LEA R48, P6, R41.reuse, R40, 0x2 ;  /* 0x0000002829307211 */ /* 0x040fe200078c10ff */
[----:B--2---:R-:W-:Y:S02]  /*11df0*/  VIADD R42, R0, 0x7 ;  /* 0x00000007002a7836 */ /* 0x004fe40000000000 */
[C---:B------:R-:W-:Y:S01]  /*11e00*/  VIADD R43, R41.reuse, UR5 ;  /* 0x00000005292b7c36 */ /* 0x040fe20008000000 */
[----:B------:R2:W-:Y:S01]  /*11e10*/  @P2 STG.E desc[UR16][R46.64], R97 ;  /* 0x000000612e002986 */ /* 0x0005e2000c101910 */
[----:B------:R-:W-:-:S02]  /*11e20*/  LEA.HI.X.SX32 R49, R41, R3, 0x2, P6 ;  /* 0x0000000329317211 */ /* 0x000fc400030f16ff */
[----:B------:R-:W-:Y:S01]  /*11e30*/  ISETP.LT.AND P2, PT, R42, R157, !P0 ;  /* 0x0000009d2a00720c */ /* 0x000fe20004741270 */
[C---:B------:R-:W-:Y:S01]  /*11e40*/  VIADD R41, R43.reuse, UR5 ;  /* 0x000000052b297c36 */ /* 0x040fe20008000000 */
[----:B------:R-:W-:-:S04]  /*11e50*/  LEA R42, P6, R43, R40, 0x2 ;  /* 0x000000282b2a7211 */ /* 0x000fc800078c10ff */
[-C--:B------:R-:W-:Y:S01]  /*11e60*/  LEA.HI.X.SX32 R43, R43, R3.reuse, 0x2, P6 ;  /* 0x000000032b2b7211 */ /* 0x080fe200030f16ff */
[C---:B------:R-:W-:Y:S01]  /*11e70*/  VIADD R51, R41.reuse, UR5 ;  /* 0x0000000529337c36 */ /* 0x040fe20008000000 */
[CC--:B-----5:R-:W-:Y:S01]  /*11e80*/  LEA R44, P6, R41.reuse, R40.reuse, 0x2 ;  /* 0x00000028292c7211 */ /* 0x0e0fe200078c10ff */
[----:B------:R5:W-:Y:S03]  /*11e90*/  @P3 STG.E desc[UR16][R48.64], R93 ;  /* 0x0000005d30003986 */ /* 0x000be6000c101910 */
[----:B------:R-:W-:Y:S01]  /*11ea0*/  LEA.HI.X.SX32 R45, R41, R3, 0x2, P6 ;  /* 0x00000003292d7211 */ /* 0x000fe200030f16ff */
[C---:B------:R-:W-:Y:S01]  /*11eb0*/  VIADD R41, R51.reuse, UR5 ;  /* 0x0000000533297c36 */ /* 0x040fe20008000000 */
[----:B--2---:R-:W-:Y:S01]  /*11ec0*/  LEA R46, P6, R51, R40, 0x2 ;  /* 0x00000028332e7211 */ /* 0x004fe200078c10ff */
[C---:B------:R-:W-:Y:S01]  /*11ed0*/  VIADD R50, R0.reuse, 0x8 ;  /* 0x0000000800327836 */ /* 0x040fe20000000000 */
[----:B------:R2:W-:Y:S01]  /*11ee0*/  @P5 STG.E desc[UR16][R42.64], R98 ;  /* 0x000000622a005986 */ /* 0x0005e2000c101910 */
[----:B-----5:R-:W-:-:S03]  /*11ef0*/  VIADD R48, R0, 0xa ;  /* 0x0000000a00307836 */ /* 0x020fc60000000000 */
[----:B------:R5:W-:Y:S01]  /*11f00*/  @P1 STG.E desc[UR16][R44.64], R94 ;  /* 0x0000005e2c001986 */ /* 0x000be2000c101910 */
[----:B------:R-:W-:Y:S02]  /*11f10*/  LEA.HI.X.SX32 R47, R51, R3, 0x2, P6 ;  /* 0x00000003332f7211 */ /* 0x000fe400030f16ff */
[-C--:B------:R-:W-:Y:S02]  /*11f20*/  ISETP.LT.AND P1, PT, R48, R157.reuse, !P0 ;  /* 0x0000009d3000720c */ /* 0x080fe40004721270 */
[CC--:B------:R-:W-:Y:S01]  /*11f30*/  LEA R48, P6, R41.reuse, R40.reuse, 0x2 ;  /* 0x0000002829307211 */ /* 0x0c0fe200078c10ff */
[C---:B--2---:R-:W-:Y:S01]  /*11f40*/  VIADD R43, R41.reuse, UR5 ;  /* 0x00000005292b7c36 */ /* 0x044fe20008000000 */
[----:B------:R-:W-:Y:S02]  /*11f50*/  ISETP.LT.AND P3, PT, R50, R157, !P0 ;  /* 0x0000009d3200720c */ /* 0x000fe40004761270 */
[-C--:B------:R-:W-:Y:S01]  /*11f60*/  LEA.HI.X.SX32 R49, R41, R3.reuse, 0x2, P6 ;  /* 0x0000000329317211 */ /* 0x080fe200030f16ff */
[----:B------:R-:W-:Y:S01]  /*11f70*/  VIADD R50, R0, 0x9 ;  /* 0x0000000900327836 */ /* 0x000fe20000000000 */
[C---:B------:R-:W-:Y:S01]  /*11f80*/  LEA R42, P6, R43.reuse, R40, 0x2 ;  /* 0x000000282b2a7211 */ /* 0x040fe200078c10ff */
[C---:B------:R-:W-:Y:S01]  /*11f90*/  VIADD R41, R43.reuse, UR5 ;  /* 0x000000052b297c36 */ /* 0x040fe20008000000 */
[----:B------:R2:W-:Y:S02]  /*11fa0*/  @P4 STG.E desc[UR16][R46.64], R99 ;  /* 0x000000632e004986 */ /* 0x0005e4000c101910 */
[----:B------:R-:W-:-:S02]  /*11fb0*/  LEA.HI.X.SX32 R43, R43, R3, 0x2, P6 ;  /* 0x000000032b2b7211 */ /* 0x000fc400030f16ff */
[----:B------:R-:W-:Y:S01]  /*11fc0*/  ISETP.LT.AND P5, PT, R50, R157, !P0 ;  /* 0x0000009d3200720c */ /* 0x000fe200047a1270 */
[C---:B------:R-:W-:Y:S01]  /*11fd0*/  VIADD R50, R0.reuse, 0xb ;  /* 0x0000000b00327836 */ /* 0x040fe20000000000 */
[CC--:B-----5:R-:W-:Y:S01]  /*11fe0*/  LEA R44, P6, R41.reuse, R40.reuse, 0x2 ;  /* 0x00000028292c7211 */ /* 0x0e0fe200078c10ff */
[----:B------:R5:W-:Y:S01]  /*11ff0*/  @P2 STG.E desc[UR16][R48.64], R95 ;  /* 0x0000005f30002986 */ /* 0x000be2000c101910 */
[----:B--2---:R-:W-:Y:S02]  /*12000*/  VIADD R46, R0, 0xd ;  /* 0x0000000d002e7836 */ /* 0x004fe40000000000 */
[C---:B------:R-:W-:Y:S01]  /*12010*/  VIADD R47, R41.reuse, UR5 ;  /* 0x00000005292f7c36 */ /* 0x040fe20008000000 */
[----:B------:R2:W-:Y:S01]  /*12020*/  @P3 STG.E desc[UR16][R42.64], R88 ;  /* 0x000000582a003986 */ /* 0x0005e2000c101910 */
[----:B------:R-:W-:Y:S02]  /*12030*/  LEA.HI.X.SX32 R45, R41, R3, 0x2, P6 ;  /* 0x00000003292d7211 */ /* 0x000fe400030f16ff */
[----:B------:R-:W-:Y:S01]  /*12040*/  ISETP.LT.AND P3, PT, R46, R157, !P0 ;  /* 0x0000009d2e00720c */ /* 0x000fe20004761270 */
[C---:B------:R-:W-:Y:S01]  /*12050*/  VIADD R41, R47.reuse, UR5 ;  /* 0x000000052f297c36 */ /* 0x040fe20008000000 */
[----:B------:R-:W-:-:S02]  /*12060*/  LEA R46, P6, R47, R40, 0x2 ;  /* 0x000000282f2e7211 */ /* 0x000fc400078c10ff */
[----:B------:R-:W-:Y:S02]  /*12070*/  ISETP.LT.AND P4, PT, R50, R157, !P0 ;  /* 0x0000009d3200720c */ /* 0x000fe40004781270 */
[-C--:B------:R-:W-:Y:S01]  /*12080*/  LEA.HI.X.SX32 R47, R47, R3.reuse, 0x2, P6 ;  /* 0x000000032f2f7211 */ /* 0x080fe200030f16ff */
[----:B------:R-:W-:Y:S01]  /*12090*/  VIADD R50, R0, 0xc ;  /* 0x0000000c00327836 */ /* 0x000fe20000000000 */
[CC--:B-----5:R-:W-:Y:S01]  /*120a0*/  LEA R48, P6, R41.reuse, R40.reuse, 0x2 ;  /* 0x0000002829307211 */ /* 0x0e0fe200078c10ff */
[C---:B------:R-:W-:Y:S01]  /*120b0*/  VIADD R51, R41.reuse, UR5 ;  /* 0x0000000529337c36 */ /* 0x040fe20008000000 */
[----:B------:R5:W-:Y:S02]  /*120c0*/  @P5 STG.E desc[UR16][R44.64], R64 ;  /* 0x000000402c005986 */ /* 0x000be4000c101910 */
[----:B------:R-:W-:Y:S01]  /*120d0*/  LEA.HI.X.SX32 R49, R41, R3, 0x2, P6 ;  /* 0x0000000329317211 */ /* 0x000fe200030f16ff */
[C---:B------:R-:W-:Y:S01]  /*120e0*/  VIADD R41, R51.reuse, UR5 ;  /* 0x0000000533297c36 */ /* 0x040fe20008000000 */
[----:B------:R-:W-:Y:S01]  /*120f0*/  ISETP.LT.AND P2, PT, R50, R157, !P0 ;  /* 0x0000009d3200720c */ /* 0x000fe20004741270 */
[C---:B------:R-:W-:Y:S01]  /*12100*/  VIADD R50, R0.reuse, 0xe ;  /* 0x0000000e00327836 */ /* 0x040fe20000000000 */
[----:B--2---:R-:W-:Y:S01]  /*12110*/  LEA R42, P6, R51, R40, 0x2 ;  /* 0x00000028332a7211 */ /* 0x004fe200078c10ff */
        /* <DEDUP_REMOVED lines=79> */
[----:B------:R-:W-:Y:S01]  /*12610*/  ISETP.LT.AND P4, PT, R50, R157, !P0 ;  /* 0x0000009d3200720c */ /* 0x000fe20004781270 */
[----:B------:R-:W-:Y:S01]  /*12620*/  VIADD R50, R0, 0x1b ;  /* 0x0000001b00327836 */ /* 0x000fe20000000000 */
[----:B------:R-:W-:Y:S01]  /*12630*/  LEA.HI.X.SX32 R45, R41, R3, 0x2, P6 ;  /* 0x00000003292d7211 */ /* 0x000fe200030f16ff */
[C---:B------:R-:W-:Y:S01]  /*12640*/  VIADD R41, R47.reuse, UR5 ;  /* 0x000000052f297c36 */ /* 0x040fe20008000000 */
[----:B------:R-:W-:-:S02]  /*12650*/  LEA R46, P6, R47, R40, 0x2 ;  /* 0x000000282f2e7211 */ /* 0x000fc400078c10ff */
[----:B------:R-:W-:Y:S01]  /*12660*/  ISETP.LT.AND P2, PT, R50, R157, !P0 ;  /* 0x0000009d3200720c */ /* 0x000fe20004741270 */
[----:B------:R2:W-:Y:S01]  /*12670*/  @P5 STG.E desc[UR16][R42.64], R32 ;  /* 0x000000202a005986 */ /* 0x0005e2000c101910 */
[-C--:B------:R-:W-:Y:S02]  /*12680*/  LEA.HI.X.SX32 R47, R47, R3.reuse, 0x2, P6 ;  /* 0x000000032f2f7211 */ /* 0x080fe400030f16ff */
[CC--:B-----5:R-:W-:Y:S01]  /*12690*/  LEA R48, P6, R41.reuse, R40.reuse, 0x2 ;  /* 0x0000002829307211 */ /* 0x0e0fe200078c10ff */
[C---:B------:R-:W-:Y:S01]  /*126a0*/  VIADD R50, R0.reuse, 0x1d ;  /* 0x0000001d00327836 */ /* 0x040fe20000000000 */
[----:B-1----:R1:W-:Y:S02]  /*126b0*/  @P1 STG.E desc[UR16][R44.64], R36 ;  /* 0x000000242c001986 */ /* 0x0023e4000c101910 */
[C---:B------:R-:W-:Y:S01]  /*126c0*/  LEA.HI.X.SX32 R49, R41.reuse, R3, 0x2, P6 ;  /* 0x0000000329317211 */ /* 0x040fe200030f16ff */
[----:B--2---:R-:W-:Y:S02]  /*126d0*/  VIADD R32, R0, 0x1f ;  /* 0x0000001f00207836 */ /* 0x004fe40000000000 */
[----:B------:R-:W-:Y:S01]  /*126e0*/  VIADD R43, R41, UR5 ;  /* 0x00000005292b7c36 */ /* 0x000fe20008000000 */
[----:B------:R-:W-:Y:S02]  /*126f0*/  @P4 STG.E desc[UR16][R46.64], R33 ;  /* 0x000000212e004986 */ /* 0x000fe4000c101910 */
[-C--:B------:R-:W-:Y:S01]  /*12700*/  ISETP.LT.AND P4, PT, R32, R157.reuse, !P0 ;  /* 0x0000009d2000720c */ /* 0x080fe20004781270 */
[----:B------:R-:W-:Y:S01]  /*12710*/  VIADD R32, R0, 0x20 ;  /* 0x0000002000207836 */ /* 0x000fe20000000000 */
[C---:B------:R-:W-:Y:S01]  /*12720*/  LEA R42, P6, R43.reuse, R40, 0x2 ;  /* 0x000000282b2a7211 */ /* 0x040fe200078c10ff */
[C---:B-1----:R-:W-:Y:S01]  /*12730*/  VIADD R36, R43.reuse, UR5 ;  /* 0x000000052b247c36 */ /* 0x042fe20008000000 */
[----:B------:R-:W-:Y:S01]  /*12740*/  ISETP.LT.AND P5, PT, R50, R157, !P0 ;  /* 0x0000009d3200720c */ /* 0x000fe200047a1270 */
[----:B------:R-:W-:Y:S01]  /*12750*/  VIADD R50, R0, 0x1e ;  /* 0x0000001e00327836 */ /* 0x000fe20000000000 */
[----:B------:R1:W-:Y:S01]  /*12760*/  @P2 STG.E desc[UR16][R48.64], R37 ;  /* 0x0000002530002986 */ /* 0x0003e2000c101910 */
[----:B------:R-:W-:-:S02]  /*12770*/  LEA.HI.X.SX32 R43, R43, R3, 0x2, P6 ;  /* 0x000000032b2b7211 */ /* 0x000fc400030f16ff */
[-C--:B------:R-:W-:Y:S01]  /*12780*/  ISETP.LT.AND P2, PT, R32, R157.reuse, !P0 ;  /* 0x0000009d2000720c */ /* 0x080fe20004741270 */
[----:B------:R-:W-:Y:S01]  /*12790*/  VIADD R32, R0, 0x21 ;  /* 0x0000002100207836 */ /* 0x000fe20000000000 */
[CC--:B------:R-:W-:Y:S01]  /*127a0*/  LEA R44, P6, R36.reuse, R40.reuse, 0x2 ;  /* 0x00000028242c7211 */ /* 0x0c0fe200078c10ff */
[----:B------:R-:W-:Y:S01]  /*127b0*/  VIADD R41, R36, UR5 ;  /* 0x0000000524297c36 */ /* 0x000fe20008000000 */
[----:B------:R-:W-:Y:S01]  /*127c0*/  ISETP.LT.AND P1, PT, R50, R157, !P0 ;  /* 0x0000009d3200720c */ /* 0x000fe20004721270 */
[----:B------:R2:W-:Y:S01]  /*127d0*/  @P3 STG.E desc[UR16][R42.64], R34 ;  /* 0x000000222a003986 */ /* 0x0005e2000c101910 */
[----:B------:R-:W-:Y:S01]  /*127e0*/  LEA.HI.X.SX32 R45, R36, R3, 0x2, P6 ;  /* 0x00000003242d7211 */ /* 0x000fe200030f16ff */
[----:B------:R-:W-:Y:S01]  /*127f0*/  VIADD R36, R0, 0x22 ;  /* 0x0000002200247836 */ /* 0x000fe20000000000 */
[-C--:B------:R-:W-:Y:S01]  /*12800*/  ISETP.LT.AND P3, PT, R32, R157.reuse, !P0 ;  /* 0x0000009d2000720c */ /* 0x080fe20004761270 */
[C---:B-1----:R-:W-:Y:S01]  /*12810*/  VIADD R37, R41.reuse, UR5 ;  /* 0x0000000529257c36 */ /* 0x042fe20008000000 */
[CC--:B------:R-:W-:Y:S01]  /*12820*/  LEA R32, P6, R41.reuse, R40.reuse, 0x2 ;  /* 0x0000002829207211 */ /* 0x0c0fe200078c10ff */
[----:B------:R1:W-:Y:S01]  /*12830*/  @P5 STG.E desc[UR16][R44.64], R38 ;  /* 0x000000262c005986 */ /* 0x0003e2000c101910 */
[----:B------:R-:W-:Y:S01]  /*12840*/  ISETP.LT.AND P5, PT, R36, R157, !P0 ;  /* 0x0000009d2400720c */ /* 0x000fe200047a1270 */
[----:B------:R-:W-:Y:S01]  /*12850*/  VIADD R46, R0, 0x23 ;  /* 0x00000023002e7836 */ /* 0x000fe20000000000 */
[----:B------:R-:W-:Y:S01]  /*12860*/  LEA.HI.X.SX32 R33, R41, R3, 0x2, P6 ;  /* 0x0000000329217211 */ /* 0x000fe200030f16ff */
[C---:B------:R-:W-:Y:S01]  /*12870*/  VIADD R41, R37.reuse, UR5 ;  /* 0x0000000525297c36 */ /* 0x040fe20008000000 */
[----:B------:R-:W-:-:S03]  /*12880*/  LEA R36, P6, R37, R40, 0x2 ;  /* 0x0000002825247211 */ /* 0x000fc600078c10ff */
[----:B------:R5:W-:Y:S01]  /*12890*/  @P1 STG.E desc[UR16][R32.64], R35 ;  /* 0x0000002320001986 */ /* 0x000be2000c101910 */
[----:B------:R-:W-:Y:S02]  /*128a0*/  LEA.HI.X.SX32 R37, R37, R3, 0x2, P6 ;  /* 0x0000000325257211 */ /* 0x000fe400030f16ff */
[----:B------:R-:W-:Y:S01]  /*128b0*/  ISETP.LT.AND P1, PT, R46, R157, !P0 ;  /* 0x0000009d2e00720c */ /* 0x000fe20004721270 */
[C---:B------:R-:W-:Y:S01]  /*128c0*/  VIADD R46, R41.reuse, UR5 ;  /* 0x00000005292e7c36 */ /* 0x040fe20008000000 */
[----:B--2---:R-:W-:Y:S01]  /*128d0*/  LEA R42, P6, R41, R40, 0x2 ;  /* 0x00000028292a7211 */ /* 0x004fe200078c10ff */
[----:B------:R-:W-:-:S03]  /*128e0*/  VIADD R34, R0, 0x24 ;  /* 0x0000002400227836 */ /* 0x000fc60000000000 */
[----:B------:R-:W-:Y:S02]  /*128f0*/  LEA.HI.X.SX32 R43, R41, R3, 0x2, P6 ;  /* 0x00000003292b7211 */ /* 0x000fe400030f16ff */
[-C--:B-1----:R-:W-:Y:S01]  /*12900*/  LEA R44, P6, R46, R40.reuse, 0x2 ;  /* 0x000000282e2c7211 */ /* 0x082fe200078c10ff */
[----:B-----5:R-:W-:Y:S02]  /*12910*/  VIADD R32, R0, 0x25 ;  /* 0x0000002500207836 */ /* 0x020fe40000000000 */
[----:B------:R-:W-:Y:S01]  /*12920*/  VIADD R33, R46, UR5 ;  /* 0x000000052e217c36 */ /* 0x000fe20008000000 */
[----:B------:R1:W-:Y:S01]  /*12930*/  @P4 STG.E desc[UR16][R36.64], R39 ;  /* 0x0000002724004986 */ /* 0x0003e2000c101910 */
[----:B------:R-:W-:Y:S01]  /*12940*/  ISETP.LT.AND P4, PT, R34, R157, !P0 ;  /* 0x0000009d2200720c */ /* 0x000fe20004781270 */
[----:B------:R-:W-:Y:S01]  /*12950*/  VIADD R34, R0, 0x26 ;  /* 0x0000002600227836 */ /* 0x000fe20000000000 */
[----:B------:R-:W-:Y:S01]  /*12960*/  LEA.HI.X.SX32 R45, R46, R3, 0x2, P6 ;  /* 0x000000032e2d7211 */ /* 0x000fe200030f16ff */
[----:B------:R2:W-:Y:S01]  /*12970*/  @P2 STG.E desc[UR16][R42.64], R4 ;  /* 0x000000042a002986 */ /* 0x0005e2000c101910 */
[-C--:B------:R-:W-:Y:S01]  /*12980*/  ISETP.LT.AND P2, PT, R32, R157.reuse, !P0 ;  /* 0x0000009d2000720c */ /* 0x080fe20004741270 */
[C---:B------:R-:W-:Y:S01]  /*12990*/  VIADD R35, R33.reuse, UR5 ;  /* 0x0000000521237c36 */ /* 0x040fe20008000000 */
[----:B------:R-:W-:Y:S01]  /*129a0*/  LEA R32, P6, R33, R40, 0x2 ;  /* 0x0000002821207211 */ /* 0x000fe200078c10ff */
[----:B----4-:R4:W-:Y:S01]  /*129b0*/  @P3 STG.E desc[UR16][R44.64], R12 ;  /* 0x0000000c2c003986 */ /* 0x0109e2000c101910 */
[----:B------:R-:W-:-:S02]  /*129c0*/  ISETP.LT.AND P3, PT, R34, R157, !P0 ;  /* 0x0000009d2200720c */ /* 0x000fc40004761270 */
[-C--:B------:R-:W-:Y:S01]  /*129d0*/  LEA.HI.X.SX32 R33, R33, R3.reuse, 0x2, P6 ;  /* 0x0000000321217211 */ /* 0x080fe200030f16ff */
[C---:B-1----:R-:W-:Y:S01]  /*129e0*/  VIADD R36, R0.reuse, 0x27 ;  /* 0x0000002700247836 */ /* 0x042fe20000000000 */
[CC--:B------:R-:W-:Y:S01]  /*129f0*/  LEA R34, P6, R35.reuse, R40.reuse, 0x2 ;  /* 0x0000002823227211 */ /* 0x0c0fe200078c10ff */
[C---:B------:R-:W-:Y:S02]  /*12a00*/  VIADD R37, R35.reuse, UR5 ;  /* 0x0000000523257c36 */ /* 0x040fe40008000000 */
[----:B------:R1:W-:Y:S01]  /*12a10*/  @P5 STG.E desc[UR16][R32.64], R5 ;  /* 0x0000000520005986 */ /* 0x0003e2000c101910 */
[----:B------:R-:W-:Y:S01]  /*12a20*/  LEA.HI.X.SX32 R35, R35, R3, 0x2, P6 ;  /* 0x0000000323237211 */ /* 0x000fe200030f16ff */
[----:B--2---:R-:W-:Y:S01]  /*12a30*/  VIADD R4, R0, 0x28 ;  /* 0x0000002800047836 */ /* 0x004fe20000000000 */
[-C--:B------:R-:W-:Y:S01]  /*12a40*/  ISETP.LT.AND P5, PT, R36, R157.reuse, !P0 ;  /* 0x0000009d2400720c */ /* 0x080fe200047a1270 */
[C---:B----4-:R-:W-:Y:S01]  /*12a50*/  VIADD R12, R37.reuse, UR5 ;  /* 0x00000005250c7c36 */ /* 0x050fe20008000000 */
[C---:B------:R-:W-:Y:S01]  /*12a60*/  LEA R36, P6, R37.reuse, R40, 0x2 ;  /* 0x0000002825247211 */ /* 0x040fe200078c10ff */
[----:B------:R-:W-:Y:S01]  /*12a70*/  @P1 STG.E desc[UR16][R34.64], R13 ;  /* 0x0000000d22001986 */ /* 0x000fe2000c101910 */
[----:B------:R-:W-:Y:S01]  /*12a80*/  ISETP.LT.AND P1, PT, R4, R157, !P0 ;  /* 0x0000009d0400720c */ /* 0x000fe20004721270 */
[----:B------:R-:W-:Y:S01]  /*12a90*/  VIADD R4, R0, 0x29 ;  /* 0x0000002900047836 */ /* 0x000fe20000000000 */
[----:B------:R-:W-:-:S02]  /*12aa0*/  LEA.HI.X.SX32 R37, R37, R3, 0x2, P6 ;  /* 0x0000000325257211 */ /* 0x000fc400030f16ff */
[CC--:B------:R-:W-:Y:S01]  /*12ab0*/  LEA R38, P6, R12.reuse, R40.reuse, 0x2 ;  /* 0x000000280c267211 */ /* 0x0c0fe200078c10ff */
[C---:B-1----:R-:W-:Y:S02]  /*12ac0*/  VIADD R5, R12.reuse, UR5 ;  /* 0x000000050c057c36 */ /* 0x042fe40008000000 */
[----:B------:R1:W-:Y:S01]  /*12ad0*/  @P4 STG.E desc[UR16][R36.64], R6 ;  /* 0x0000000624004986 */ /* 0x0003e2000c101910 */
[----:B------:R-:W-:Y:S01]  /*12ae0*/  LEA.HI.X.SX32 R39, R12, R3, 0x2, P6 ;  /* 0x000000030c277211 */ /* 0x000fe200030f16ff */
[----:B------:R-:W-:Y:S01]  /*12af0*/  VIADD R12, R0, 0x2a ;  /* 0x0000002a000c7836 */ /* 0x000fe20000000000 */
[-C--:B------:R-:W-:Y:S01]  /*12b00*/  ISETP.LT.AND P4, PT, R4, R157.reuse, !P0 ;  /* 0x0000009d0400720c */ /* 0x080fe20004781270 */
[C---:B------:R-:W-:Y:S01]  /*12b10*/  VIADD R32, R5.reuse, UR5 ;  /* 0x0000000505207c36 */ /* 0x040fe20008000000 */
[----:B------:R-:W-:Y:S01]  /*12b20*/  LEA R4, P6, R5, R40, 0x2 ;  /* 0x0000002805047211 */ /* 0x000fe200078c10ff */
[----:B------:R2:W-:Y:S01]  /*12b30*/  @P2 STG.E desc[UR16][R38.64], R14 ;  /* 0x0000000e26002986 */ /* 0x0005e2000c101910 */
[----:B------:R-:W-:-:S02]  /*12b40*/  ISETP.LT.AND P2, PT, R12, R157, !P0 ;  /* 0x0000009d0c00720c */ /* 0x000fc40004741270 */
[-C--:B------:R-:W-:Y:S01]  /*12b50*/  LEA.HI.X.SX32 R5, R5, R3.reuse, 0x2, P6 ;  /* 0x0000000305057211 */ /* 0x080fe200030f16ff */
[C---:B------:R-:W-:Y:S01]  /*12b60*/  VIADD R33, R32.reuse, UR5 ;  /* 0x0000000520217c36 */ /* 0x040fe20008000000 */
[-C--:B------:R-:W-:Y:S01]  /*12b70*/  LEA R12, P6, R32, R40.reuse, 0x2 ;  /* 0x00000028200c7211 */ /* 0x080fe200078c10ff */
[----:B-1----:R-:W-:Y:S02]  /*12b80*/  VIADD R6, R0, 0x2b ;  /* 0x0000002b00067836 */ /* 0x002fe40000000000 */
[----:B------:R1:W-:Y:S01]  /*12b90*/  @P3 STG.E desc[UR16][R4.64], R7 ;  /* 0x0000000704003986 */ /* 0x0003e2000c101910 */
[----:B------:R-:W-:Y:S02]  /*12ba0*/  LEA.HI.X.SX32 R13, R32, R3, 0x2, P6 ;  /* 0x00000003200d7211 */ /* 0x000fe400030f16ff */
[----:B------:R-:W-:Y:S01]  /*12bb0*/  ISETP.LT.AND P3, PT, R6, R157, !P0 ;  /* 0x0000009d0600720c */ /* 0x000fe20004761270 */
[----:B------:R-:W-:Y:S01]  /*12bc0*/  VIADD R6, R0, 0x2c ;  /* 0x0000002c00067836 */ /* 0x000fe20000000000 */
[C---:B------:R-:W-:Y:S01]  /*12bd0*/  LEA R32, P6, R33.reuse, R40, 0x2 ;  /* 0x0000002821207211 */ /* 0x040fe200078c10ff */
[C---:B--2---:R-:W-:Y:S01]  /*12be0*/  VIADD R14, R33.reuse, UR5 ;  /* 0x00000005210e7c36 */ /* 0x044fe20008000000 */
[----:B------:R2:W-:Y:S02]  /*12bf0*/  @P5 STG.E desc[UR16][R12.64], R15 ;  /* 0x0000000f0c005986 */ /* 0x0005e4000c101910 */
[----:B------:R-:W-:-:S02]  /*12c00*/  LEA.HI.X.SX32 R33, R33, R3, 0x2, P6 ;  /* 0x0000000321217211 */ /* 0x000fc400030f16ff */
[----:B------:R-:W-:Y:S01]  /*12c10*/  ISETP.LT.AND P5, PT, R6, R157, !P0 ;  /* 0x0000009d0600720c */ /* 0x000fe200047a1270 */
[----:B------:R-:W-:Y:S01]  /*12c20*/  VIADD R6, R0, 0x2d ;  /* 0x0000002d00067836 */ /* 0x000fe20000000000 */
[CC--:B------:R-:W-:Y:S01]  /*12c30*/  LEA R34, P6, R14.reuse, R40.reuse, 0x2 ;  /* 0x000000280e227211 */ /* 0x0c0fe200078c10ff */
[C---:B------:R-:W-:Y:S01]  /*12c40*/  VIADD R36, R14.reuse, UR5 ;  /* 0x000000050e247c36 */ /* 0x040fe20008000000 */
[----:B------:R4:W-:Y:S02]  /*12c50*/  @P1 STG.E desc[UR16][R32.64], R8 ;  /* 0x0000000820001986 */ /* 0x0009e4000c101910 */
[----:B------:R-:W-:Y:S02]  /*12c60*/  LEA.HI.X.SX32 R35, R14, R3, 0x2, P6 ;  /* 0x000000030e237211 */ /* 0x000fe400030f16ff */
[----:B------:R-:W-:Y:S01]  /*12c70*/  ISETP.LT.AND P1, PT, R6, R157, !P0 ;  /* 0x0000009d0600720c */ /* 0x000fe20004721270 */
[----:B------:R-:W-:Y:S01]  /*12c80*/  VIADD R6, R0, 0x2e ;  /* 0x0000002e00067836 */ /* 0x000fe20000000000 */
[CC--:B-1----:R-:W-:Y:S01]  /*12c90*/  LEA R4, P6, R36.reuse, R40.reuse, 0x2 ;  /* 0x0000002824047211 */ /* 0x0c2fe200078c10ff */
[----:B------:R-:W-:Y:S01]  /*12ca0*/  VIADD R7, R36, UR5 ;  /* 0x0000000524077c36 */ /* 0x000fe20008000000 */
[----:B------:R-:W-:Y:S01]  /*12cb0*/  @P4 STG.E desc[UR16][R34.64], R20 ;  /* 0x0000001422004986 */ /* 0x000fe2000c101910 */
[----:B--2---:R-:W-:Y:S01]  /*12cc0*/  VIADD R12, R0, 0x2f ;  /* 0x0000002f000c7836 */ /* 0x004fe20000000000 */
[----:B------:R-:W-:Y:S01]  /*12cd0*/  LEA.HI.X.SX32 R5, R36, R3, 0x2, P6 ;  /* 0x0000000324057211 */ /* 0x000fe200030f16ff */
[C---:B------:R-:W-:Y:S01]  /*12ce0*/  VIADD R13, R7.reuse, UR5 ;  /* 0x00000005070d7c36 */ /* 0x040fe20008000000 */
[-C--:B------:R-:W-:Y:S01]  /*12cf0*/  ISETP.LT.AND P4, PT, R6, R157.reuse, !P0 ;  /* 0x0000009d0600720c */ /* 0x080fe20004781270 */
[----:B----4-:R-:W-:Y:S01]  /*12d00*/  VIADD R8, R0, 0x30 ;  /* 0x0000003000087836 */ /* 0x010fe20000000000 */
[-C--:B------:R-:W-:Y:S01]  /*12d10*/  LEA R6, P6, R7, R40.reuse, 0x2 ;  /* 0x0000002807067211 */ /* 0x080fe200078c10ff */
[----:B------:R1:W-:Y:S01]  /*12d20*/  @P2 STG.E desc[UR16][R4.64], R9 ;  /* 0x0000000904002986 */ /* 0x0003e2000c101910 */
[----:B------:R-:W-:Y:S01]  /*12d30*/  ISETP.LT.AND P2, PT, R12, R157, !P0 ;  /* 0x0000009d0c00720c */ /* 0x000fe20004741270 */
[----:B------:R-:W-:Y:S01]  /*12d40*/  VIADD R15, R13, UR5 ;  /* 0x000000050d0f7c36 */ /* 0x000fe20008000000 */
[----:B------:R-:W-:Y:S01]  /*12d50*/  LEA.HI.X.SX32 R7, R7, R3, 0x2, P6 ;  /* 0x0000000307077211 */ /* 0x000fe200030f16ff */
[----:B------:R-:W2:Y:S01]  /*12d60*/  LDS.128 R32, [R2] ;  /* 0x0000000002207984 */ /* 0x000ea20000000c00 */
[----:B------:R-:W-:-:S04]  /*12d70*/  LEA R12, P6, R13, R40, 0x2 ;  /* 0x000000280d0c7211 */ /* 0x000fc800078c10ff */
[----:B------:R-:W-:Y:S02]  /*12d80*/  LEA.HI.X.SX32 R13, R13, R3, 0x2, P6 ;  /* 0x000000030d0d7211 */ /* 0x000fe400030f16ff */
[C---:B------:R-:W-:Y:S01]  /*12d90*/  LEA R14, P6, R15.reuse, R40, 0x2 ;  /* 0x000000280f0e7211 */ /* 0x040fe200078c10ff */
[----:B-1----:R-:W-:Y:S02]  /*12da0*/  VIADD R4, R0, 0x31 ;  /* 0x0000003100047836 */ /* 0x002fe40000000000 */
[C---:B------:R-:W-:Y:S01]  /*12db0*/  VIADD R5, R15.reuse, UR5 ;  /* 0x000000050f057c36 */ /* 0x040fe20008000000 */
[----:B------:R1:W-:Y:S01]  /*12dc0*/  @P3 STG.E desc[UR16][R6.64], R21 ;  /* 0x0000001506003986 */ /* 0x0003e2000c101910 */
[----:B------:R-:W-:Y:S01]  /*12dd0*/  ISETP.LT.AND P3, PT, R8, R157, !P0 ;  /* 0x0000009d0800720c */ /* 0x000fe20004761270 */
[----:B------:R-:W-:Y:S01]  /*12de0*/  VIADD R8, R0, 0x32 ;  /* 0x0000003200087836 */ /* 0x000fe20000000000 */
[----:B------:R-:W-:Y:S01]  /*12df0*/  LEA.HI.X.SX32 R15, R15, R3, 0x2, P6 ;  /* 0x000000030f0f7211 */ /* 0x000fe200030f16ff */
[----:B------:R4:W-:Y:S01]  /*12e00*/  @P5 STG.E desc[UR16][R12.64], R10 ;  /* 0x0000000a0c005986 */ /* 0x0009e2000c101910 */
[----:B------:R-:W-:-:S02]  /*12e10*/  ISETP.LT.AND P5, PT, R4, R157, !P0 ;  /* 0x0000009d0400720c */ /* 0x000fc400047a1270 */
[CC--:B------:R-:W-:Y:S01]  /*12e20*/  LEA R4, P6, R5.reuse, R40.reuse, 0x2 ;  /* 0x0000002805047211 */ /* 0x0c0fe200078c10ff */
[----:B------:R5:W-:Y:S01]  /*12e30*/  @P1 STG.E desc[UR16][R14.64], R22 ;  /* 0x000000160e001986 */ /* 0x000be2000c101910 */
[C---:B-1----:R-:W-:Y:S02]  /*12e40*/  VIADD R7, R5.reuse, UR5 ;  /* 0x0000000505077c36 */ /* 0x042fe40008000000 */
[----:B------:R-:W-:Y:S02]  /*12e50*/  LEA.HI.X.SX32 R5, R5, R3, 0x2, P6 ;  /* 0x0000000305057211 */ /* 0x000fe400030f16ff */
[----:B------:R-:W-:Y:S01]  /*12e60*/  ISETP.LT.AND P1, PT, R8, R157, !P0 ;  /* 0x0000009d0800720c */ /* 0x000fe20004721270 */
[C---:B------:R-:W-:Y:S01]  /*12e70*/  VIADD R9, R7.reuse, UR5 ;  /* 0x0000000507097c36 */ /* 0x040fe20008000000 */
[----:B------:R-:W-:Y:S01]  /*12e80*/  LEA R6, P6, R7, R40, 0x2 ;  /* 0x0000002807067211 */ /* 0x000fe200078c10ff */
[----:B------:R-:W-:Y:S01]  /*12e90*/  VIADD R8, R0, 0x33 ;  /* 0x0000003300087836 */ /* 0x000fe20000000000 */
[----:B------:R1:W-:Y:S01]  /*12ea0*/  @P4 STG.E desc[UR16][R4.64], R11 ;  /* 0x0000000b04004986 */ /* 0x0003e2000c101910 */
[----:B----4-:R-:W-:Y:S01]  /*12eb0*/  VIADD R13, R9, UR5 ;  /* 0x00000005090d7c36 */ /* 0x010fe20008000000 */
[----:B------:R-:W-:-:S02]  /*12ec0*/  LEA.HI.X.SX32 R7, R7, R3, 0x2, P6 ;  /* 0x0000000307077211 */ /* 0x000fc400030f16ff */
[----:B------:R-:W-:Y:S01]  /*12ed0*/  ISETP.LT.AND P4, PT, R8, R157, !P0 ;  /* 0x0000009d0800720c */ /* 0x000fe20004781270 */
[----:B-----5:R-:W-:Y:S01]  /*12ee0*/  VIADD R15, R13, UR5 ;  /* 0x000000050d0f7c36 */ /* 0x020fe20008000000 */
[-C--:B------:R-:W-:Y:S01]  /*12ef0*/  LEA R8, P6, R9, R40.reuse, 0x2 ;  /* 0x0000002809087211 */ /* 0x080fe200078c10ff */
[----:B------:R-:W-:Y:S02]  /*12f00*/  VIADD R10, R0, 0x34 ;  /* 0x00000034000a7836 */ /* 0x000fe40000000000 */
[----:B------:R-:W-:Y:S01]  /*12f10*/  VIADD R21, R15, UR5 ;  /* 0x000000050f157c36 */ /* 0x000fe20008000000 */
[----:B------:R-:W-:Y:S01]  /*12f20*/  LEA.HI.X.SX32 R9, R9, R3, 0x2, P6 ;  /* 0x0000000309097211 */ /* 0x000fe200030f16ff */
[----:B------:R-:W-:Y:S01]  /*12f30*/  @P2 STG.E desc[UR16][R6.64], R23 ;  /* 0x0000001706002986 */ /* 0x000fe2000c101910 */
[-C--:B------:R-:W-:Y:S02]  /*12f40*/  LEA R12, P6, R13, R40.reuse, 0x2 ;  /* 0x000000280d0c7211 */ /* 0x080fe400078c10ff */
[----:B------:R-:W-:Y:S01]  /*12f50*/  ISETP.LT.AND P2, PT, R10, R157, !P0 ;  /* 0x0000009d0a00720c */ /* 0x000fe20004741270 */
[----:B------:R4:W-:Y:S01]  /*12f60*/  @P3 STG.E desc[UR16][R8.64], R16 ;  /* 0x0000001008003986 */ /* 0x0009e2000c101910 */
[----:B------:R-:W-:-:S02]  /*12f70*/  LEA R10, P3, R21, R40, 0x2 ;  /* 0x00000028150a7211 */ /* 0x000fc400078610ff */
[-C--:B------:R-:W-:Y:S02]  /*12f80*/  LEA.HI.X.SX32 R13, R13, R3.reuse, 0x2, P6 ;  /* 0x000000030d0d7211 */ /* 0x080fe400030f16ff */
[-C--:B-1----:R-:W-:Y:S01]  /*12f90*/  LEA R4, P6, R15, R40.reuse, 0x2 ;  /* 0x000000280f047211 */ /* 0x082fe200078c10ff */
[----:B------:R-:W-:Y:S01]  /*12fa0*/  VIADD R20, R0, 0x35 ;  /* 0x0000003500147836 */ /* 0x000fe20000000000 */
[CC--:B------:R-:W-:Y:S01]  /*12fb0*/  LEA.HI.X.SX32 R11, R21.reuse, R3.reuse, 0x2, P3 ;  /* 0x00000003150b7211 */ /* 0x0c0fe200018f16ff */
[----:B------:R-:W-:Y:S01]  /*12fc0*/  VIADD R21, R21, UR5 ;  /* 0x0000000515157c36 */ /* 0x000fe20008000000 */
[----:B------:R-:W-:Y:S01]  /*12fd0*/  LEA.HI.X.SX32 R5, R15, R3, 0x2, P6 ;  /* 0x000000030f057211 */ /* 0x000fe200030f16ff */
[----:B------:R1:W-:Y:S01]  /*12fe0*/  @P5 STG.E desc[UR16][R12.64], R24 ;  /* 0x000000180c005986 */ /* 0x0003e2000c101910 */
[----:B------:R-:W-:Y:S01]  /*12ff0*/  ISETP.LT.AND P5, PT, R20, R157, !P0 ;  /* 0x0000009d1400720c */ /* 0x000fe200047a1270 */
[C---:B----4-:R-:W-:Y:S02]  /*13000*/  VIADD R9, R21.reuse, UR5 ;  /* 0x0000000515097c36 */ /* 0x050fe40008000000 */
[----:B------:R-:W-:Y:S01]  /*13010*/  VIADD R14, R0, 0x36 ;  /* 0x00000036000e7836 */ /* 0x000fe20000000000 */
[----:B------:R4:W-:Y:S01]  /*13020*/  @P1 STG.E desc[UR16][R4.64], R17 ;  /* 0x0000001104001986 */ /* 0x0009e2000c101910 */
[----:B------:R-:W-:-:S02]  /*13030*/  LEA R6, P1, R21, R40, 0x2 ;  /* 0x0000002815067211 */ /* 0x000fc400078210ff */
[----:B------:R-:W-:Y:S02]  /*13040*/  LEA R8, P6, R9, R40, 0x2 ;  /* 0x0000002809087211 */ /* 0x000fe400078c10ff */
[----:B------:R-:W-:Y:S01]  /*13050*/  ISETP.LT.AND P3, PT, R14, R157, !P0 ;  /* 0x0000009d0e00720c */ /* 0x000fe20004761270 */
[C---:B------:R-:W-:Y:S01]  /*13060*/  VIADD R14, R0.reuse, 0x37 ;  /* 0x00000037000e7836 */ /* 0x040fe20000000000 */
[-C--:B------:R-:W-:Y:S01]  /*13070*/  LEA.HI.X.SX32 R7, R21, R3.reuse, 0x2, P1 ;  /* 0x0000000315077211 */ /* 0x080fe200008f16ff */
[----:B-1----:R-:W-:Y:S02]  /*13080*/  VIADD R12, R0, 0x38 ;  /* 0x00000038000c7836 */ /* 0x002fe40000000000 */
[C---:B----4-:R-:W-:Y:S01]  /*13090*/  VIADD R5, R9.reuse, UR5 ;  /* 0x0000000509057c36 */ /* 0x050fe20008000000 */
[----:B------:R-:W-:Y:S01]  /*130a0*/  LEA.HI.X.SX32 R9, R9, R3, 0x2, P6 ;  /* 0x0000000309097211 */ /* 0x000fe200030f16ff */
[----:B------:R1:W-:Y:S02]  /*130b0*/  @P4 STG.E desc[UR16][R10.64], R25 ;  /* 0x000000190a004986 */ /* 0x0003e4000c101910 */
[----:B------:R-:W-:Y:S01]  /*130c0*/  VIADD R13, R5, UR5 ;  /* 0x00000005050d7c36 */ /* 0x000fe20008000000 */
[-C--:B------:R-:W-:Y:S01]  /*130d0*/  ISETP.LT.AND P4, PT, R14, R157.reuse, !P0 ;  /* 0x0000009d0e00720c */ /* 0x080fe20004781270 */
[----:B------:R-:W-:Y:S01]  /*130e0*/  @P2 STG.E desc[UR16][R6.64], R18 ;  /* 0x0000001206002986 */ /* 0x000fe2000c101910 */
[----:B------:R-:W-:Y:S01]  /*130f0*/  ISETP.LT.AND P1, PT, R12, R157, !P0 ;  /* 0x0000009d0c00720c */ /* 0x000fe20004721270 */
[----:B------:R-:W-:-:S02]  /*13100*/  VIADD R12, R0, 0x39 ;  /* 0x00000039000c7836 */ /* 0x000fc40000000000 */
[----:B------:R4:W-:Y:S01]  /*13110*/  @P5 STG.E desc[UR16][R8.64], R26 ;  /* 0x0000001a08005986 */ /* 0x0009e2000c101910 */
[-C--:B------:R-:W-:Y:S02]  /*13120*/  LEA R4, P2, R5, R40.reuse, 0x2 ;  /* 0x0000002805047211 */ /* 0x080fe400078410ff */
[----:B-1----:R-:W-:Y:S02]  /*13130*/  LEA R10, P5, R13, R40, 0x2 ;  /* 0x000000280d0a7211 */ /* 0x002fe400078a10ff */
[-C--:B------:R-:W-:Y:S02]  /*13140*/  LEA.HI.X.SX32 R5, R5, R3.reuse, 0x2, P2 ;  /* 0x0000000305057211 */ /* 0x080fe400010f16ff */
[C---:B------:R-:W-:Y:S01]  /*13150*/  LEA.HI.X.SX32 R11, R13.reuse, R3, 0x2, P5 ;  /* 0x000000030d0b7211 */ /* 0x040fe200028f16ff */
[----:B------:R-:W-:Y:S01]  /*13160*/  VIADD R13, R13, UR5 ;  /* 0x000000050d0d7c36 */ /* 0x000fe20008000000 */
[----:B------:R-:W-:Y:S01]  /*13170*/  ISETP.LT.AND P2, PT, R12, R157, !P0 ;  /* 0x0000009d0c00720c */ /* 0x000fe20004741270 */
[----:B------:R-:W-:-:S02]  /*13180*/  VIADD R12, R0, 0x3b ;  /* 0x0000003b000c7836 */ /* 0x000fc40000000000 */
[----:B------:R-:W-:Y:S01]  /*13190*/  VIADD R2, R0, 0x3a ;  /* 0x0000003a00027836 */ /* 0x000fe20000000000 */
[----:B------:R-:W-:Y:S01]  /*131a0*/  @P3 STG.E desc[UR16][R4.64], R19 ;  /* 0x0000001304003986 */ /* 0x000fe2000c101910 */
[C---:B----4-:R-:W-:Y:S01]  /*131b0*/  VIADD R9, R13.reuse, UR5 ;  /* 0x000000050d097c36 */ /* 0x050fe20008000000 */
[-C--:B------:R-:W-:Y:S02]  /*131c0*/  LEA R6, P3, R13, R40.reuse, 0x2 ;  /* 0x000000280d067211 */ /* 0x080fe400078610ff */
[----:B------:R1:W-:Y:S01]  /*131d0*/  @P4 STG.E desc[UR16][R10.64], R27 ;  /* 0x0000001b0a004986 */ /* 0x0003e2000c101910 */
[-C--:B------:R-:W-:Y:S01]  /*131e0*/  ISETP.LT.AND P4, PT, R12, R157.reuse, !P0 ;  /* 0x0000009d0c00720c */ /* 0x080fe20004781270 */
[C---:B------:R-:W-:Y:S01]  /*131f0*/  VIADD R12, R9.reuse, UR5 ;  /* 0x00000005090c7c36 */ /* 0x040fe20008000000 */
[----:B------:R-:W-:Y:S01]  /*13200*/  ISETP.LT.AND P5, PT, R2, R157, !P0 ;  /* 0x0000009d0200720c */ /* 0x000fe200047a1270 */
[----:B------:R-:W-:Y:S01]  /*13210*/  VIADD R2, R0, 0x3c ;  /* 0x0000003c00027836 */ /* 0x000fe20000000000 */
[----:B------:R-:W-:-:S02]  /*13220*/  LEA R8, P6, R9, R40, 0x2 ;  /* 0x0000002809087211 */ /* 0x000fc400078c10ff */
[-C--:B------:R-:W-:Y:S02]  /*13230*/  LEA.HI.X.SX32 R7, R13, R3.reuse, 0x2, P3 ;  /* 0x000000030d077211 */ /* 0x080fe400018f16ff */
[----:B------:R-:W-:Y:S01]  /*13240*/  LEA.HI.X.SX32 R9, R9, R3, 0x2, P6 ;  /* 0x0000000309097211 */ /* 0x000fe200030f16ff */
[----:B-1----:R-:W-:Y:S01]  /*13250*/  VIADD R11, R12, UR5 ;  /* 0x000000050c0b7c36 */ /* 0x002fe20008000000 */
[----:B------:R-:W-:Y:S01]  /*13260*/  ISETP.LT.AND P3, PT, R2, R157, !P0 ;  /* 0x0000009d0200720c */ /* 0x000fe20004761270 */
[----:B---3--:R1:W-:Y:S01]  /*13270*/  @P1 STG.E desc[UR16][R6.64], R28 ;  /* 0x0000001c06001986 */ /* 0x0083e2000c101910 */
[----:B------:R-:W-:Y:S01]  /*13280*/  VIADD R2, R0, 0x3d ;  /* 0x0000003d00027836 */ /* 0x000fe20000000000 */
[-C--:B------:R-:W-:Y:S01]  /*13290*/  LEA R4, P1, R12, R40.reuse, 0x2 ;  /* 0x000000280c047211 */ /* 0x080fe200078210ff */
[C---:B------:R-:W-:Y:S01]  /*132a0*/  VIADD R13, R11.reuse, UR5 ;  /* 0x000000050b0d7c36 */ /* 0x040fe20008000000 */
[----:B--2---:R2:W-:Y:S01]  /*132b0*/  @P2 STG.E desc[UR16][R8.64], R32 ;  /* 0x0000002008002986 */ /* 0x0045e2000c101910 */
[----:B------:R-:W-:-:S02]  /*132c0*/  LEA R10, P6, R11, R40, 0x2 ;  /* 0x000000280b0a7211 */ /* 0x000fc400078c10ff */
[----:B------:R-:W-:Y:S01]  /*132d0*/  ISETP.LT.AND P2, PT, R2, R157, !P0 ;  /* 0x0000009d0200720c */ /* 0x000fe20004741270 */
[C---:B------:R-:W-:Y:S01]  /*132e0*/  VIADD R14, R13.reuse, UR5 ;  /* 0x000000050d0e7c36 */ /* 0x040fe20008000000 */
[-C--:B------:R-:W-:Y:S01]  /*132f0*/  LEA.HI.X.SX32 R5, R12, R3.reuse, 0x2, P1 ;  /* 0x000000030c057211 */ /* 0x080fe200008f16ff */
[C---:B------:R-:W-:Y:S01]  /*13300*/  VIADD R2, R0.reuse, 0x3e ;  /* 0x0000003e00027836 */ /* 0x040fe20000000000 */
[-C--:B-1----:R-:W-:Y:S01]  /*13310*/  LEA R6, P1, R13, R40.reuse, 0x2 ;  /* 0x000000280d067211 */ /* 0x082fe200078210ff */
[----:B------:R-:W-:Y:S01]  /*13320*/  VIADD R0, R0, 0x3f ;  /* 0x0000003f00007836 */ /* 0x000fe20000000000 */
[-C--:B------:R-:W-:Y:S02]  /*13330*/  LEA.HI.X.SX32 R11, R11, R3.reuse, 0x2, P6 ;  /* 0x000000030b0b7211 */ /* 0x080fe400030f16ff */
[C---:B------:R-:W-:Y:S01]  /*13340*/  LEA R12, P6, R14.reuse, R40, 0x2 ;  /* 0x000000280e0c7211 */ /* 0x040fe200078c10ff */
[----:B--2---:R-:W-:Y:S01]  /*13350*/  VIADD R9, R14, UR5 ;  /* 0x000000050e097c36 */ /* 0x004fe20008000000 */
[----:B------:R-:W-:-:S02]  /*13360*/  LEA.HI.X.SX32 R7, R13, R3, 0x2, P1 ;  /* 0x000000030d077211 */ /* 0x000fc400008f16ff */
[-C--:B------:R-:W-:Y:S02]  /*13370*/  ISETP.LT.AND P1, PT, R2, R157.reuse, !P0 ;  /* 0x0000009d0200720c */ /* 0x080fe40004721270 */
[----:B------:R-:W-:Y:S02]  /*13380*/  ISETP.LT.AND P0, PT, R0, R157, !P0 ;  /* 0x0000009d0000720c */ /* 0x000fe40004701270 */
[-C--:B------:R-:W-:Y:S02]  /*13390*/  LEA.HI.X.SX32 R13, R14, R3.reuse, 0x2, P6 ;  /* 0x000000030e0d7211 */ /* 0x080fe400030f16ff */
[C---:B------:R-:W-:Y:S01]  /*133a0*/  LEA R8, P6, R9.reuse, R40, 0x2 ;  /* 0x0000002809087211 */ /* 0x040fe200078c10ff */
[C---:B------:R-:W-:Y:S01]  /*133b0*/  VIADD R14, R9.reuse, UR5 ;  /* 0x00000005090e7c36 */ /* 0x040fe20008000000 */
[----:B------:R1:W-:Y:S02]  /*133c0*/  @P5 STG.E desc[UR16][R4.64], R29 ;  /* 0x0000001d04005986 */ /* 0x0003e4000c101910 */
[----:B------:R-:W-:-:S02]  /*133d0*/  LEA.HI.X.SX32 R9, R9, R3, 0x2, P6 ;  /* 0x0000000309097211 */ /* 0x000fc400030f16ff */
[----:B------:R1:W-:Y:S01]  /*133e0*/  @P4 STG.E desc[UR16][R10.64], R33 ;  /* 0x000000210a004986 */ /* 0x0003e2000c101910 */
[----:B------:R-:W-:-:S03]  /*133f0*/  LEA R40, P6, R14, R40, 0x2 ;  /* 0x000000280e287211 */ /* 0x000fc600078c10ff */
[----:B------:R1:W-:Y:S04]  /*13400*/  @P3 STG.E desc[UR16][R6.64], R30 ;  /* 0x0000001e06003986 */ /* 0x0003e8000c101910 */
[----:B------:R1:W-:Y:S01]  /*13410*/  @P2 STG.E desc[UR16][R12.64], R34 ;  /* 0x000000220c002986 */ /* 0x0003e2000c101910 */
[----:B------:R-:W-:-:S03]  /*13420*/  LEA.HI.X.SX32 R41, R14, R3, 0x2, P6 ;  /* 0x000000030e297211 */ /* 0x000fc600030f16ff */
[----:B------:R1:W-:Y:S01]  /*13430*/  @P1 STG.E desc[UR16][R8.64], R31 ;  /* 0x0000001f08001986 */ /* 0x0003e2000c101910 */
[----:B------:R-:W-:Y:S05]  /*13440*/  @!P0 EXIT ;  /* 0x000000000000894d */ /* 0x000fea0003800000 */
[----:B------:R-:W-:Y:S01]  /*13450*/  STG.E desc[UR16][R40.64], R35 ;  /* 0x0000002328007986 */ /* 0x000fe2000c101910 */
[----:B------:R-:W-:Y:S05]  /*13460*/  EXIT ;  /* 0x000000000000794d */ /* 0x000fea0003800000 */
.L_x_2:
[----:B------:R-:W-:-:S00]  /*13470*/  BRA `(.L_x_2) ;  /* 0xfffffffc00fc7947 */ /* 0x000fc0000383ffff */
[----:B------:R-:W-:-:S00]  /*13480*/  NOP ;  /* 0x0000000000007918 */ /* 0x000fc00000000000 */
[----:B------:R-:W-:-:S00]  /*13490*/  NOP ;  /* 0x0000000000007918 */ /* 0x000fc00000000000 */
[----:B------:R-:W-:-:S00]  /*134a0*/  NOP ;  /* 0x0000000000007918 */ /* 0x000fc00000000000 */
[----:B------:R-:W-:-:S00]  /*134b0*/  NOP ;  /* 0x0000000000007918 */ /* 0x000fc00000000000 */
[----:B------:R-:W-:-:S00]  /*134c0*/  NOP ;  /* 0x0000000000007918 */ /* 0x000fc00000000000 */
[----:B------:R-:W-:-:S00]  /*134d0*/  NOP ;  /* 0x0000000000007918 */ /* 0x000fc00000000000 */
[----:B------:R-:W-:-:S00]  /*134e0*/  NOP ;  /* 0x0000000000007918 */ /* 0x000fc00000000000 */
[----:B------:R-:W-:-:S00]  /*134f0*/  NOP ;  /* 0x0000000000007918 */ /* 0x000fc00000000000 */
.L_x_3:


//--------------------- .nv.shared.matmul_kernel  --------------------------
	.section	.nv.shared.matmul_kernel,"aw",@nobits
	.sectionflags	@""
	.align	16
	.zero		1024


//--------------------- .nv.shared.reserved.0     --------------------------
	.section	.nv.shared.reserved.0,"aw",@nobits
	.weak		__nv_reservedSMEM_offset_0_alias
	.size		__nv_reservedSMEM_offset_0_alias, 0, 0
	.other		__nv_reservedSMEM_offset_0_alias,@"STO_CUDA_RESERVED_SHARED STV_DEFAULT"
__nv_reservedSMEM_offset_0_alias:
	.zero		0


//--------------------- .nv.constant0.matmul_kernel --------------------------
	.section	.nv.constant0.matmul_kernel,"a",@progbits
	.sectionflags	@""
	.align	4
.nv.constant0.matmul_kernel:
	.zero		608


//--------------------- SYMBOLS --------------------------

	.type		.nv.reservedSmem.offset0,@object
	.size		.nv.reservedSmem.offset0,0x4
